//
// Generated by NVIDIA NVVM Compiler
//
// Compiler Build ID: CL-36424714
// Cuda compilation tools, release 13.0, V13.0.88
// Based on NVVM 20.0.0
//

.version 9.0
.target sm_100
.address_size 64

	// .globl	_Z19computeImageSummaryPfPiS0_S_S0_S_S0_S0_S0_iiiiS_S_ff

.visible .entry _Z19computeImageSummaryPfPiS0_S_S0_S_S0_S0_S0_iiiiS_S_ff(
	.param .u64 .ptr .align 1 _Z19computeImageSummaryPfPiS0_S_S0_S_S0_S0_S0_iiiiS_S_ff_param_0,
	.param .u64 .ptr .align 1 _Z19computeImageSummaryPfPiS0_S_S0_S_S0_S0_S0_iiiiS_S_ff_param_1,
	.param .u64 .ptr .align 1 _Z19computeImageSummaryPfPiS0_S_S0_S_S0_S0_S0_iiiiS_S_ff_param_2,
	.param .u64 .ptr .align 1 _Z19computeImageSummaryPfPiS0_S_S0_S_S0_S0_S0_iiiiS_S_ff_param_3,
	.param .u64 .ptr .align 1 _Z19computeImageSummaryPfPiS0_S_S0_S_S0_S0_S0_iiiiS_S_ff_param_4,
	.param .u64 .ptr .align 1 _Z19computeImageSummaryPfPiS0_S_S0_S_S0_S0_S0_iiiiS_S_ff_param_5,
	.param .u64 .ptr .align 1 _Z19computeImageSummaryPfPiS0_S_S0_S_S0_S0_S0_iiiiS_S_ff_param_6,
	.param .u64 .ptr .align 1 _Z19computeImageSummaryPfPiS0_S_S0_S_S0_S0_S0_iiiiS_S_ff_param_7,
	.param .u64 .ptr .align 1 _Z19computeImageSummaryPfPiS0_S_S0_S_S0_S0_S0_iiiiS_S_ff_param_8,
	.param .u32 _Z19computeImageSummaryPfPiS0_S_S0_S_S0_S0_S0_iiiiS_S_ff_param_9,
	.param .u32 _Z19computeImageSummaryPfPiS0_S_S0_S_S0_S0_S0_iiiiS_S_ff_param_10,
	.param .u32 _Z19computeImageSummaryPfPiS0_S_S0_S_S0_S0_S0_iiiiS_S_ff_param_11,
	.param .u32 _Z19computeImageSummaryPfPiS0_S_S0_S_S0_S0_S0_iiiiS_S_ff_param_12,
	.param .u64 .ptr .align 1 _Z19computeImageSummaryPfPiS0_S_S0_S_S0_S0_S0_iiiiS_S_ff_param_13,
	.param .u64 .ptr .align 1 _Z19computeImageSummaryPfPiS0_S_S0_S_S0_S0_S0_iiiiS_S_ff_param_14,
	.param .f32 _Z19computeImageSummaryPfPiS0_S_S0_S_S0_S0_S0_iiiiS_S_ff_param_15,
	.param .f32 _Z19computeImageSummaryPfPiS0_S_S0_S_S0_S0_S0_iiiiS_S_ff_param_16
)
{
	.reg .pred 	%p<53>;
	.reg .b32 	%r<243>;
	.reg .b32 	%f<319>;
	.reg .b64 	%rd<237>;
	.reg .b64 	%fd<70>;

	ld.param.u64 	%rd25, [_Z19computeImageSummaryPfPiS0_S_S0_S_S0_S0_S0_iiiiS_S_ff_param_0];
	ld.param.u64 	%rd26, [_Z19computeImageSummaryPfPiS0_S_S0_S_S0_S0_S0_iiiiS_S_ff_param_1];
	ld.param.u64 	%rd27, [_Z19computeImageSummaryPfPiS0_S_S0_S_S0_S0_S0_iiiiS_S_ff_param_2];
	ld.param.u64 	%rd28, [_Z19computeImageSummaryPfPiS0_S_S0_S_S0_S0_S0_iiiiS_S_ff_param_3];
	ld.param.u64 	%rd29, [_Z19computeImageSummaryPfPiS0_S_S0_S_S0_S0_S0_iiiiS_S_ff_param_4];
	ld.param.u64 	%rd30, [_Z19computeImageSummaryPfPiS0_S_S0_S_S0_S0_S0_iiiiS_S_ff_param_6];
	ld.param.u64 	%rd31, [_Z19computeImageSummaryPfPiS0_S_S0_S_S0_S0_S0_iiiiS_S_ff_param_7];
	ld.param.u64 	%rd32, [_Z19computeImageSummaryPfPiS0_S_S0_S_S0_S0_S0_iiiiS_S_ff_param_8];
	ld.param.u32 	%r49, [_Z19computeImageSummaryPfPiS0_S_S0_S_S0_S0_S0_iiiiS_S_ff_param_9];
	ld.param.u32 	%r50, [_Z19computeImageSummaryPfPiS0_S_S0_S_S0_S0_S0_iiiiS_S_ff_param_10];
	ld.param.u32 	%r51, [_Z19computeImageSummaryPfPiS0_S_S0_S_S0_S0_S0_iiiiS_S_ff_param_11];
	ld.param.u32 	%r52, [_Z19computeImageSummaryPfPiS0_S_S0_S_S0_S0_S0_iiiiS_S_ff_param_12];
	ld.param.u64 	%rd23, [_Z19computeImageSummaryPfPiS0_S_S0_S_S0_S0_S0_iiiiS_S_ff_param_13];
	ld.param.u64 	%rd24, [_Z19computeImageSummaryPfPiS0_S_S0_S_S0_S0_S0_iiiiS_S_ff_param_14];
	cvta.to.global.u64 	%rd1, %rd25;
	cvta.to.global.u64 	%rd2, %rd28;
	cvta.to.global.u64 	%rd3, %rd24;
	cvta.to.global.u64 	%rd4, %rd32;
	cvta.to.global.u64 	%rd5, %rd31;
	cvta.to.global.u64 	%rd6, %rd30;
	cvta.to.global.u64 	%rd7, %rd29;
	cvta.to.global.u64 	%rd8, %rd27;
	cvta.to.global.u64 	%rd9, %rd26;
	cvta.to.global.u64 	%rd10, %rd23;
	mov.u32 	%r53, %ctaid.x;
	mov.u32 	%r54, %ntid.x;
	mov.u32 	%r55, %tid.x;
	mad.lo.s32 	%r1, %r53, %r54, %r55;
	mul.lo.s32 	%r56, %r49, %r50;
	mul.lo.s32 	%r57, %r56, 3;
	setp.gt.s32 	%p10, %r1, %r57;
	@%p10 bra 	$L__BB0_84;
	mul.lo.s32 	%r58, %r50, 3;
	div.s32 	%r2, %r1, %r58;
	mul.lo.s32 	%r59, %r2, %r58;
	sub.s32 	%r60, %r1, %r59;
	mul.hi.s32 	%r61, %r60, 1431655766;
	shr.u32 	%r62, %r61, 31;
	add.s32 	%r3, %r61, %r62;
	mul.lo.s32 	%r63, %r3, 3;
	sub.s32 	%r4, %r60, %r63;
	setp.eq.s32 	%p11, %r4, 0;
	mov.u32 	%r227, %r4;
	mov.u32 	%r228, %r51;
	mov.u32 	%r229, %r4;
	mov.u32 	%r230, %r52;
	@%p11 bra 	$L__BB0_5;
	setp.ne.s32 	%p12, %r4, 1;
	@%p12 bra 	$L__BB0_4;
	cvt.rn.f64.s32 	%fd11, %r51;
	div.rn.f64 	%fd12, %fd11, 0d3FF6A09E667F3BCD;
	cvt.rmi.f64.f64 	%fd13, %fd12;
	neg.f64 	%fd14, %fd13;
	cvt.rzi.s32.f64 	%r229, %fd14;
	cvt.rn.f64.s32 	%fd15, %r52;
	div.rn.f64 	%fd16, %fd15, 0d3FF6A09E667F3BCD;
	cvt.rpi.f64.f64 	%fd17, %fd16;
	cvt.rzi.s32.f64 	%r230, %fd17;
	add.s32 	%r65, %r52, %r51;
	cvt.rn.f64.s32 	%fd18, %r65;
	div.rn.f64 	%fd19, %fd18, 0d3FF6A09E667F3BCD;
	cvt.rpi.f64.f64 	%fd20, %fd19;
	cvt.rzi.s32.f64 	%r228, %fd20;
	mov.b32 	%r227, 0;
	bra.uni 	$L__BB0_5;
$L__BB0_4:
	add.s32 	%r67, %r52, %r51;
	cvt.rn.f64.s32 	%fd21, %r67;
	div.rn.f64 	%fd22, %fd21, 0d3FF6A09E667F3BCD;
	cvt.rzi.s32.f64 	%r230, %fd22;
	neg.s32 	%r68, %r52;
	cvt.rn.f64.s32 	%fd23, %r68;
	div.rn.f64 	%fd24, %fd23, 0d3FF6A09E667F3BCD;
	cvt.rzi.s32.f64 	%r227, %fd24;
	cvt.rn.f64.s32 	%fd25, %r51;
	div.rn.f64 	%fd26, %fd25, 0d3FF6A09E667F3BCD;
	cvt.rzi.s32.f64 	%r228, %fd26;
	mov.b32 	%r229, 0;
$L__BB0_5:
	add.s32 	%r233, %r227, %r2;
	add.s32 	%r17, %r229, %r3;
	or.b32  	%r69, %r233, %r17;
	add.s32 	%r16, %r228, %r2;
	setp.ge.s32 	%p13, %r16, %r49;
	setp.lt.s32 	%p14, %r69, 0;
	add.s32 	%r18, %r230, %r3;
	setp.ge.s32 	%p15, %r18, %r50;
	or.pred  	%p16, %p13, %p15;
	or.pred  	%p17, %p16, %p14;
	@%p17 bra 	$L__BB0_85;
	setp.le.s32 	%p18, %r228, %r227;
	mov.f32 	%f293, 0f00000000;
	@%p18 bra 	$L__BB0_19;
	add.s32 	%r70, %r233, 1;
	max.s32 	%r71, %r70, %r16;
	sub.s32 	%r19, %r71, %r233;
	sub.s32 	%r72, %r227, %r71;
	add.s32 	%r73, %r72, %r2;
	setp.gt.u32 	%p19, %r73, -8;
	mov.b64 	%rd236, 0;
	@%p19 bra 	$L__BB0_10;
	mov.b32 	%r232, 0;
	mov.b64 	%rd236, 0;
	cvt.s64.s32 	%rd37, %r18;
	mul.wide.s32 	%rd49, %r50, 4;
$L__BB0_9:
	.pragma "nounroll";
	mul.lo.s32 	%r75, %r233, %r50;
	cvt.s64.s32 	%rd36, %r75;
	add.s64 	%rd38, %rd37, %rd36;
	shl.b64 	%rd39, %rd38, 2;
	add.s64 	%rd40, %rd2, %rd39;
	ld.global.f32 	%f83, [%rd40+-4];
	add.s32 	%r76, %r75, %r17;
	mul.wide.s32 	%rd41, %r76, 4;
	add.s64 	%rd42, %rd2, %rd41;
	ld.global.f32 	%f84, [%rd42];
	sub.f32 	%f85, %f83, %f84;
	add.s64 	%rd43, %rd1, %rd41;
	ld.global.f32 	%f86, [%rd43];
	add.f32 	%f87, %f85, %f86;
	cvt.rn.f32.s64 	%f88, %rd236;
	add.f32 	%f89, %f87, %f88;
	cvt.rzi.s64.f32 	%rd44, %f89;
	add.s32 	%r77, %r75, %r50;
	cvt.s64.s32 	%rd45, %r77;
	add.s64 	%rd46, %rd37, %rd45;
	shl.b64 	%rd47, %rd46, 2;
	add.s64 	%rd48, %rd2, %rd47;
	ld.global.f32 	%f90, [%rd48+-4];
	add.s64 	%rd50, %rd42, %rd49;
	ld.global.f32 	%f91, [%rd50];
	sub.f32 	%f92, %f90, %f91;
	add.s64 	%rd51, %rd43, %rd49;
	ld.global.f32 	%f93, [%rd51];
	add.f32 	%f94, %f92, %f93;
	cvt.rn.f32.s64 	%f95, %rd44;
	add.f32 	%f96, %f94, %f95;
	cvt.rzi.s64.f32 	%rd52, %f96;
	add.s32 	%r78, %r77, %r50;
	cvt.s64.s32 	%rd53, %r78;
	add.s64 	%rd54, %rd37, %rd53;
	shl.b64 	%rd55, %rd54, 2;
	add.s64 	%rd56, %rd2, %rd55;
	ld.global.f32 	%f97, [%rd56+-4];
	add.s64 	%rd57, %rd50, %rd49;
	ld.global.f32 	%f98, [%rd57];
	sub.f32 	%f99, %f97, %f98;
	add.s64 	%rd58, %rd51, %rd49;
	ld.global.f32 	%f100, [%rd58];
	add.f32 	%f101, %f99, %f100;
	cvt.rn.f32.s64 	%f102, %rd52;
	add.f32 	%f103, %f101, %f102;
	cvt.rzi.s64.f32 	%rd59, %f103;
	add.s32 	%r79, %r78, %r50;
	cvt.s64.s32 	%rd60, %r79;
	add.s64 	%rd61, %rd37, %rd60;
	shl.b64 	%rd62, %rd61, 2;
	add.s64 	%rd63, %rd2, %rd62;
	ld.global.f32 	%f104, [%rd63+-4];
	add.s64 	%rd64, %rd57, %rd49;
	ld.global.f32 	%f105, [%rd64];
	sub.f32 	%f106, %f104, %f105;
	add.s64 	%rd65, %rd58, %rd49;
	ld.global.f32 	%f107, [%rd65];
	add.f32 	%f108, %f106, %f107;
	cvt.rn.f32.s64 	%f109, %rd59;
	add.f32 	%f110, %f108, %f109;
	cvt.rzi.s64.f32 	%rd66, %f110;
	add.s32 	%r80, %r79, %r50;
	cvt.s64.s32 	%rd67, %r80;
	add.s64 	%rd68, %rd37, %rd67;
	shl.b64 	%rd69, %rd68, 2;
	add.s64 	%rd70, %rd2, %rd69;
	ld.global.f32 	%f111, [%rd70+-4];
	add.s64 	%rd71, %rd64, %rd49;
	ld.global.f32 	%f112, [%rd71];
	sub.f32 	%f113, %f111, %f112;
	add.s64 	%rd72, %rd65, %rd49;
	ld.global.f32 	%f114, [%rd72];
	add.f32 	%f115, %f113, %f114;
	cvt.rn.f32.s64 	%f116, %rd66;
	add.f32 	%f117, %f115, %f116;
	cvt.rzi.s64.f32 	%rd73, %f117;
	add.s32 	%r81, %r80, %r50;
	cvt.s64.s32 	%rd74, %r81;
	add.s64 	%rd75, %rd37, %rd74;
	shl.b64 	%rd76, %rd75, 2;
	add.s64 	%rd77, %rd2, %rd76;
	ld.global.f32 	%f118, [%rd77+-4];
	add.s64 	%rd78, %rd71, %rd49;
	ld.global.f32 	%f119, [%rd78];
	sub.f32 	%f120, %f118, %f119;
	add.s64 	%rd79, %rd72, %rd49;
	ld.global.f32 	%f121, [%rd79];
	add.f32 	%f122, %f120, %f121;
	cvt.rn.f32.s64 	%f123, %rd73;
	add.f32 	%f124, %f122, %f123;
	cvt.rzi.s64.f32 	%rd80, %f124;
	add.s32 	%r82, %r81, %r50;
	cvt.s64.s32 	%rd81, %r82;
	add.s64 	%rd82, %rd37, %rd81;
	shl.b64 	%rd83, %rd82, 2;
	add.s64 	%rd84, %rd2, %rd83;
	ld.global.f32 	%f125, [%rd84+-4];
	add.s64 	%rd85, %rd78, %rd49;
	ld.global.f32 	%f126, [%rd85];
	sub.f32 	%f127, %f125, %f126;
	add.s64 	%rd86, %rd79, %rd49;
	ld.global.f32 	%f128, [%rd86];
	add.f32 	%f129, %f127, %f128;
	cvt.rn.f32.s64 	%f130, %rd80;
	add.f32 	%f131, %f129, %f130;
	cvt.rzi.s64.f32 	%rd87, %f131;
	add.s32 	%r83, %r82, %r50;
	cvt.s64.s32 	%rd88, %r83;
	add.s64 	%rd89, %rd37, %rd88;
	shl.b64 	%rd90, %rd89, 2;
	add.s64 	%rd91, %rd2, %rd90;
	ld.global.f32 	%f132, [%rd91+-4];
	add.s64 	%rd92, %rd85, %rd49;
	ld.global.f32 	%f133, [%rd92];
	sub.f32 	%f134, %f132, %f133;
	add.s64 	%rd93, %rd86, %rd49;
	ld.global.f32 	%f135, [%rd93];
	add.f32 	%f136, %f134, %f135;
	cvt.rn.f32.s64 	%f137, %rd87;
	add.f32 	%f138, %f136, %f137;
	cvt.rzi.s64.f32 	%rd236, %f138;
	add.s32 	%r233, %r233, 8;
	add.s32 	%r232, %r232, 8;
	and.b32  	%r84, %r19, -8;
	setp.ne.s32 	%p20, %r232, %r84;
	@%p20 bra 	$L__BB0_9;
$L__BB0_10:
	and.b32  	%r25, %r19, 7;
	setp.eq.s32 	%p21, %r25, 0;
	@%p21 bra 	$L__BB0_18;
	setp.lt.u32 	%p22, %r25, 4;
	@%p22 bra 	$L__BB0_13;
	mul.lo.s32 	%r85, %r233, %r50;
	cvt.s64.s32 	%rd95, %r85;
	cvt.s64.s32 	%rd96, %r18;
	add.s64 	%rd97, %rd96, %rd95;
	shl.b64 	%rd98, %rd97, 2;
	add.s64 	%rd99, %rd2, %rd98;
	ld.global.f32 	%f139, [%rd99+-4];
	add.s32 	%r86, %r85, %r17;
	mul.wide.s32 	%rd100, %r86, 4;
	add.s64 	%rd101, %rd2, %rd100;
	ld.global.f32 	%f140, [%rd101];
	sub.f32 	%f141, %f139, %f140;
	add.s64 	%rd102, %rd1, %rd100;
	ld.global.f32 	%f142, [%rd102];
	add.f32 	%f143, %f141, %f142;
	cvt.rn.f32.s64 	%f144, %rd236;
	add.f32 	%f145, %f143, %f144;
	cvt.rzi.s64.f32 	%rd103, %f145;
	add.s32 	%r87, %r85, %r50;
	cvt.s64.s32 	%rd104, %r87;
	add.s64 	%rd105, %rd96, %rd104;
	shl.b64 	%rd106, %rd105, 2;
	add.s64 	%rd107, %rd2, %rd106;
	ld.global.f32 	%f146, [%rd107+-4];
	mul.wide.s32 	%rd108, %r50, 4;
	add.s64 	%rd109, %rd101, %rd108;
	ld.global.f32 	%f147, [%rd109];
	sub.f32 	%f148, %f146, %f147;
	add.s64 	%rd110, %rd102, %rd108;
	ld.global.f32 	%f149, [%rd110];
	add.f32 	%f150, %f148, %f149;
	cvt.rn.f32.s64 	%f151, %rd103;
	add.f32 	%f152, %f150, %f151;
	cvt.rzi.s64.f32 	%rd111, %f152;
	add.s32 	%r88, %r87, %r50;
	cvt.s64.s32 	%rd112, %r88;
	add.s64 	%rd113, %rd96, %rd112;
	shl.b64 	%rd114, %rd113, 2;
	add.s64 	%rd115, %rd2, %rd114;
	ld.global.f32 	%f153, [%rd115+-4];
	add.s64 	%rd116, %rd109, %rd108;
	ld.global.f32 	%f154, [%rd116];
	sub.f32 	%f155, %f153, %f154;
	add.s64 	%rd117, %rd110, %rd108;
	ld.global.f32 	%f156, [%rd117];
	add.f32 	%f157, %f155, %f156;
	cvt.rn.f32.s64 	%f158, %rd111;
	add.f32 	%f159, %f157, %f158;
	cvt.rzi.s64.f32 	%rd118, %f159;
	add.s32 	%r89, %r88, %r50;
	cvt.s64.s32 	%rd119, %r89;
	add.s64 	%rd120, %rd96, %rd119;
	shl.b64 	%rd121, %rd120, 2;
	add.s64 	%rd122, %rd2, %rd121;
	ld.global.f32 	%f160, [%rd122+-4];
	add.s64 	%rd123, %rd116, %rd108;
	ld.global.f32 	%f161, [%rd123];
	sub.f32 	%f162, %f160, %f161;
	add.s64 	%rd124, %rd117, %rd108;
	ld.global.f32 	%f163, [%rd124];
	add.f32 	%f164, %f162, %f163;
	cvt.rn.f32.s64 	%f165, %rd118;
	add.f32 	%f166, %f164, %f165;
	cvt.rzi.s64.f32 	%rd236, %f166;
	add.s32 	%r233, %r233, 4;
$L__BB0_13:
	and.b32  	%r28, %r19, 3;
	setp.eq.s32 	%p23, %r28, 0;
	@%p23 bra 	$L__BB0_18;
	setp.eq.s32 	%p24, %r28, 1;
	@%p24 bra 	$L__BB0_16;
	mul.lo.s32 	%r90, %r233, %r50;
	cvt.s64.s32 	%rd126, %r90;
	cvt.s64.s32 	%rd127, %r18;
	add.s64 	%rd128, %rd127, %rd126;
	shl.b64 	%rd129, %rd128, 2;
	add.s64 	%rd130, %rd2, %rd129;
	ld.global.f32 	%f167, [%rd130+-4];
	add.s32 	%r91, %r90, %r17;
	mul.wide.s32 	%rd131, %r91, 4;
	add.s64 	%rd132, %rd2, %rd131;
	ld.global.f32 	%f168, [%rd132];
	sub.f32 	%f169, %f167, %f168;
	add.s64 	%rd133, %rd1, %rd131;
	ld.global.f32 	%f170, [%rd133];
	add.f32 	%f171, %f169, %f170;
	cvt.rn.f32.s64 	%f172, %rd236;
	add.f32 	%f173, %f171, %f172;
	cvt.rzi.s64.f32 	%rd134, %f173;
	add.s32 	%r92, %r90, %r50;
	cvt.s64.s32 	%rd135, %r92;
	add.s64 	%rd136, %rd127, %rd135;
	shl.b64 	%rd137, %rd136, 2;
	add.s64 	%rd138, %rd2, %rd137;
	ld.global.f32 	%f174, [%rd138+-4];
	mul.wide.s32 	%rd139, %r50, 4;
	add.s64 	%rd140, %rd132, %rd139;
	ld.global.f32 	%f175, [%rd140];
	sub.f32 	%f176, %f174, %f175;
	add.s64 	%rd141, %rd133, %rd139;
	ld.global.f32 	%f177, [%rd141];
	add.f32 	%f178, %f176, %f177;
	cvt.rn.f32.s64 	%f179, %rd134;
	add.f32 	%f180, %f178, %f179;
	cvt.rzi.s64.f32 	%rd236, %f180;
	add.s32 	%r233, %r233, 2;
$L__BB0_16:
	and.b32  	%r93, %r19, 1;
	setp.eq.b32 	%p25, %r93, 1;
	not.pred 	%p26, %p25;
	@%p26 bra 	$L__BB0_18;
	mul.lo.s32 	%r94, %r233, %r50;
	cvt.s64.s32 	%rd142, %r94;
	cvt.s64.s32 	%rd143, %r18;
	add.s64 	%rd144, %rd143, %rd142;
	shl.b64 	%rd145, %rd144, 2;
	add.s64 	%rd146, %rd2, %rd145;
	ld.global.f32 	%f181, [%rd146+-4];
	add.s32 	%r95, %r94, %r17;
	mul.wide.s32 	%rd147, %r95, 4;
	add.s64 	%rd148, %rd2, %rd147;
	ld.global.f32 	%f182, [%rd148];
	sub.f32 	%f183, %f181, %f182;
	add.s64 	%rd149, %rd1, %rd147;
	ld.global.f32 	%f184, [%rd149];
	add.f32 	%f185, %f183, %f184;
	cvt.rn.f32.s64 	%f186, %rd236;
	add.f32 	%f187, %f185, %f186;
	cvt.rzi.s64.f32 	%rd236, %f187;
$L__BB0_18:
	cvt.rn.f32.s64 	%f293, %rd236;
$L__BB0_19:
	ld.param.f32 	%f292, [_Z19computeImageSummaryPfPiS0_S_S0_S_S0_S0_S0_iiiiS_S_ff_param_16];
	ld.param.f32 	%f291, [_Z19computeImageSummaryPfPiS0_S_S0_S_S0_S0_S0_iiiiS_S_ff_param_15];
	ld.param.u64 	%rd227, [_Z19computeImageSummaryPfPiS0_S_S0_S_S0_S0_S0_iiiiS_S_ff_param_13];
	sub.s32 	%r96, %r228, %r227;
	sub.s32 	%r97, %r230, %r229;
	mul.lo.s32 	%r98, %r97, %r96;
	cvt.rn.f32.s32 	%f189, %r98;
	div.rn.f32 	%f190, %f293, %f189;
	cvta.to.global.u64 	%rd150, %rd227;
	mul.wide.s32 	%rd151, %r1, 4;
	add.s64 	%rd152, %rd150, %rd151;
	st.global.f32 	[%rd152], %f190;
	sub.f32 	%f191, %f190, %f291;
	abs.f32 	%f192, %f191;
	setp.gtu.f32 	%p27, %f192, %f292;
	mov.f32 	%f318, 0fBF800000;
	mov.f64 	%fd68, 0d0000000000000000;
	@%p27 bra 	$L__BB0_83;
	setp.lt.s32 	%p28, %r51, 1;
	@%p28 bra 	$L__BB0_82;
	setp.lt.s32 	%p29, %r52, 1;
	cvt.rn.f32.s32 	%f3, %r49;
	cvt.rn.f32.s32 	%f4, %r50;
	@%p29 bra 	$L__BB0_82;
	mov.f64 	%fd68, 0d0000000000000000;
	mov.b32 	%r236, 0;
	neg.s32 	%r32, %r52;
	cvt.rn.f32.s32 	%f194, %r3;
	cvt.f64.f32 	%fd3, %f194;
	cvt.rn.f32.s32 	%f195, %r2;
	cvt.f64.f32 	%fd4, %f195;
$L__BB0_23:
	mul.lo.s32 	%r237, %r236, %r52;
	add.s32 	%r100, %r236, %r2;
	cvt.rn.f32.s32 	%f193, %r100;
	setp.lt.s32 	%p30, %r100, 0;
	setp.ge.f32 	%p31, %f193, %f3;
	or.pred  	%p1, %p30, %p31;
	cvt.rzi.s32.f32 	%r101, %f193;
	mul.lo.s32 	%r34, %r101, %r50;
	neg.s32 	%r240, %r236;
	mov.u32 	%r238, %r236;
	mov.u32 	%r239, %r236;
	mov.u32 	%r241, %r3;
	mov.u32 	%r242, %r32;
$L__BB0_24:
	setp.eq.s32 	%p32, %r4, 0;
	@%p32 bra 	$L__BB0_77;
	setp.eq.s32 	%p33, %r4, 1;
	@%p33 bra 	$L__BB0_52;
	setp.ne.s32 	%p34, %r4, 2;
	@%p34 bra 	$L__BB0_80;
	cvt.rn.f32.s32 	%f197, %r238;
	cvt.f64.f32 	%fd30, %f197;
	div.rn.f64 	%fd31, %fd30, 0d3FF6A09E667F3BCD;
	add.f64 	%fd32, %fd31, %fd4;
	cvt.rn.f32.f64 	%f5, %fd32;
	cvt.rn.f32.u32 	%f198, %r239;
	cvt.f64.f32 	%fd33, %f198;
	div.rn.f64 	%fd34, %fd33, 0d3FF6A09E667F3BCD;
	add.f64 	%fd35, %fd34, %fd3;
	cvt.rn.f32.f64 	%f6, %fd35;
	cvt.rmi.f32.f32 	%f7, %f5;
	add.f32 	%f8, %f7, 0f3F800000;
	cvt.rmi.f32.f32 	%f199, %f6;
	add.f32 	%f10, %f199, 0f3F800000;
	setp.ge.f32 	%p35, %f8, %f3;
	setp.lt.f32 	%p36, %f199, 0f00000000;
	or.pred  	%p2, %p35, %p36;
	mov.f32 	%f294, 0f00000000;
	@%p2 bra 	$L__BB0_29;
	cvt.rzi.s32.f32 	%r102, %f8;
	cvt.rzi.s32.f32 	%r103, %f199;
	mad.lo.s32 	%r104, %r102, %r50, %r103;
	mul.wide.s32 	%rd153, %r104, 4;
	add.s64 	%rd154, %rd9, %rd153;
	ld.global.u32 	%r105, [%rd154];
	cvt.rn.f32.s32 	%f294, %r105;
$L__BB0_29:
	setp.ge.f32 	%p38, %f10, %f4;
	or.pred  	%p3, %p35, %p38;
	mov.f32 	%f295, 0f00000000;
	@%p3 bra 	$L__BB0_31;
	cvt.rzi.s32.f32 	%r106, %f8;
	cvt.rzi.s32.f32 	%r107, %f10;
	mad.lo.s32 	%r108, %r106, %r50, %r107;
	mul.wide.s32 	%rd155, %r108, 4;
	add.s64 	%rd156, %rd9, %rd155;
	ld.global.u32 	%r109, [%rd156];
	cvt.rn.f32.s32 	%f295, %r109;
$L__BB0_31:
	min.f32 	%f202, %f7, %f199;
	setp.lt.f32 	%p4, %f202, 0f00000000;
	mov.f32 	%f296, 0f00000000;
	@%p4 bra 	$L__BB0_33;
	cvt.rzi.s32.f32 	%r110, %f7;
	cvt.rzi.s32.f32 	%r111, %f199;
	mad.lo.s32 	%r112, %r110, %r50, %r111;
	mul.wide.s32 	%rd157, %r112, 4;
	add.s64 	%rd158, %rd9, %rd157;
	ld.global.u32 	%r113, [%rd158];
	cvt.rn.f32.s32 	%f296, %r113;
$L__BB0_33:
	setp.lt.f32 	%p39, %f7, 0f00000000;
	setp.ge.f32 	%p40, %f10, %f4;
	or.pred  	%p5, %p39, %p40;
	mov.f32 	%f297, 0f00000000;
	@%p5 bra 	$L__BB0_35;
	cvt.rzi.s32.f32 	%r114, %f7;
	cvt.rzi.s32.f32 	%r115, %f10;
	mad.lo.s32 	%r116, %r114, %r50, %r115;
	mul.wide.s32 	%rd159, %r116, 4;
	add.s64 	%rd160, %rd9, %rd159;
	ld.global.u32 	%r117, [%rd160];
	cvt.rn.f32.s32 	%f297, %r117;
$L__BB0_35:
	sub.f32 	%f19, %f10, %f6;
	mul.f32 	%f205, %f19, %f296;
	sub.f32 	%f20, %f8, %f5;
	mul.f32 	%f206, %f20, %f205;
	mul.f32 	%f207, %f19, %f294;
	sub.f32 	%f21, %f5, %f7;
	fma.rn.f32 	%f208, %f21, %f207, %f206;
	sub.f32 	%f22, %f6, %f199;
	mul.f32 	%f209, %f22, %f297;
	fma.rn.f32 	%f210, %f20, %f209, %f208;
	mul.f32 	%f211, %f22, %f295;
	fma.rn.f32 	%f23, %f21, %f211, %f210;
	mov.f32 	%f298, 0f00000000;
	@%p2 bra 	$L__BB0_37;
	cvt.rzi.s32.f32 	%r118, %f8;
	cvt.rzi.s32.f32 	%r119, %f199;
	mad.lo.s32 	%r120, %r118, %r50, %r119;
	mul.wide.s32 	%rd161, %r120, 4;
	add.s64 	%rd162, %rd8, %rd161;
	ld.global.u32 	%r121, [%rd162];
	cvt.rn.f32.s32 	%f298, %r121;
$L__BB0_37:
	mov.f32 	%f299, 0f00000000;
	@%p3 bra 	$L__BB0_39;
	cvt.rzi.s32.f32 	%r122, %f8;
	cvt.rzi.s32.f32 	%r123, %f10;
	mad.lo.s32 	%r124, %r122, %r50, %r123;
	mul.wide.s32 	%rd163, %r124, 4;
	add.s64 	%rd164, %rd8, %rd163;
	ld.global.u32 	%r125, [%rd164];
	cvt.rn.f32.s32 	%f299, %r125;
$L__BB0_39:
	mov.f32 	%f300, 0f00000000;
	@%p4 bra 	$L__BB0_41;
	cvt.rzi.s32.f32 	%r126, %f7;
	cvt.rzi.s32.f32 	%r127, %f199;
	mad.lo.s32 	%r128, %r126, %r50, %r127;
	mul.wide.s32 	%rd165, %r128, 4;
	add.s64 	%rd166, %rd8, %rd165;
	ld.global.u32 	%r129, [%rd166];
	cvt.rn.f32.s32 	%f300, %r129;
$L__BB0_41:
	mov.f32 	%f301, 0f00000000;
	@%p5 bra 	$L__BB0_43;
	cvt.rzi.s32.f32 	%r130, %f7;
	cvt.rzi.s32.f32 	%r131, %f10;
	mad.lo.s32 	%r132, %r130, %r50, %r131;
	mul.wide.s32 	%rd167, %r132, 4;
	add.s64 	%rd168, %rd8, %rd167;
	ld.global.u32 	%r133, [%rd168];
	cvt.rn.f32.s32 	%f301, %r133;
$L__BB0_43:
	mul.f32 	%f216, %f19, %f300;
	mul.f32 	%f217, %f20, %f216;
	mul.f32 	%f218, %f19, %f298;
	fma.rn.f32 	%f219, %f21, %f218, %f217;
	mul.f32 	%f220, %f22, %f301;
	fma.rn.f32 	%f221, %f20, %f220, %f219;
	mul.f32 	%f222, %f22, %f299;
	fma.rn.f32 	%f32, %f21, %f222, %f221;
	mov.f32 	%f302, 0f00000000;
	@%p2 bra 	$L__BB0_45;
	cvt.rzi.s32.f32 	%r134, %f8;
	cvt.rzi.s32.f32 	%r135, %f199;
	mad.lo.s32 	%r136, %r134, %r50, %r135;
	mul.wide.s32 	%rd169, %r136, 4;
	add.s64 	%rd170, %rd7, %rd169;
	ld.global.u32 	%r137, [%rd170];
	cvt.rn.f32.s32 	%f302, %r137;
$L__BB0_45:
	mov.f32 	%f303, 0f00000000;
	@%p3 bra 	$L__BB0_47;
	cvt.rzi.s32.f32 	%r138, %f8;
	cvt.rzi.s32.f32 	%r139, %f10;
	mad.lo.s32 	%r140, %r138, %r50, %r139;
	mul.wide.s32 	%rd171, %r140, 4;
	add.s64 	%rd172, %rd7, %rd171;
	ld.global.u32 	%r141, [%rd172];
	cvt.rn.f32.s32 	%f303, %r141;
$L__BB0_47:
	mov.f32 	%f304, 0f00000000;
	@%p4 bra 	$L__BB0_49;
	cvt.rzi.s32.f32 	%r142, %f7;
	cvt.rzi.s32.f32 	%r143, %f199;
	mad.lo.s32 	%r144, %r142, %r50, %r143;
	mul.wide.s32 	%rd173, %r144, 4;
	add.s64 	%rd174, %rd7, %rd173;
	ld.global.u32 	%r145, [%rd174];
	cvt.rn.f32.s32 	%f304, %r145;
$L__BB0_49:
	mov.f32 	%f305, 0f00000000;
	@%p5 bra 	$L__BB0_51;
	cvt.rzi.s32.f32 	%r146, %f7;
	cvt.rzi.s32.f32 	%r147, %f10;
	mad.lo.s32 	%r148, %r146, %r50, %r147;
	mul.wide.s32 	%rd175, %r148, 4;
	add.s64 	%rd176, %rd7, %rd175;
	ld.global.u32 	%r149, [%rd176];
	cvt.rn.f32.s32 	%f305, %r149;
$L__BB0_51:
	mul.f32 	%f226, %f19, %f304;
	mul.f32 	%f227, %f20, %f226;
	mul.f32 	%f228, %f19, %f302;
	fma.rn.f32 	%f229, %f21, %f228, %f227;
	mul.f32 	%f230, %f22, %f305;
	fma.rn.f32 	%f231, %f20, %f230, %f229;
	mul.f32 	%f232, %f22, %f303;
	fma.rn.f32 	%f233, %f21, %f232, %f231;
	mul.wide.u32 	%rd177, %r237, 4;
	add.s64 	%rd178, %rd6, %rd177;
	ld.global.u32 	%r150, [%rd178];
	cvt.rn.f32.s32 	%f234, %r150;
	sub.f32 	%f235, %f23, %f234;
	mul.f32 	%f236, %f235, %f235;
	cvt.f64.f32 	%fd36, %f236;
	add.f64 	%fd37, %fd68, %fd36;
	add.s64 	%rd179, %rd5, %rd177;
	ld.global.u32 	%r151, [%rd179];
	cvt.rn.f32.s32 	%f237, %r151;
	sub.f32 	%f238, %f32, %f237;
	mul.f32 	%f239, %f238, %f238;
	cvt.f64.f32 	%fd38, %f239;
	add.f64 	%fd39, %fd37, %fd38;
	add.s64 	%rd180, %rd4, %rd177;
	ld.global.u32 	%r152, [%rd180];
	cvt.rn.f32.s32 	%f240, %r152;
	sub.f32 	%f241, %f233, %f240;
	mul.f32 	%f242, %f241, %f241;
	cvt.f64.f32 	%fd40, %f242;
	add.f64 	%fd68, %fd39, %fd40;
	bra.uni 	$L__BB0_80;
$L__BB0_52:
	cvt.rn.f32.u32 	%f244, %r239;
	cvt.f64.f32 	%fd41, %f244;
	div.rn.f64 	%fd42, %fd41, 0d3FF6A09E667F3BCD;
	add.f64 	%fd43, %fd42, %fd4;
	cvt.rn.f32.f64 	%f41, %fd43;
	cvt.rn.f32.s32 	%f245, %r240;
	cvt.f64.f32 	%fd44, %f245;
	div.rn.f64 	%fd45, %fd44, 0d3FF6A09E667F3BCD;
	add.f64 	%fd46, %fd45, %fd3;
	cvt.rn.f32.f64 	%f42, %fd46;
	cvt.rmi.f32.f32 	%f43, %f41;
	add.f32 	%f44, %f43, 0f3F800000;
	cvt.rmi.f32.f32 	%f246, %f42;
	add.f32 	%f46, %f246, 0f3F800000;
	setp.ge.f32 	%p41, %f44, %f3;
	setp.lt.f32 	%p42, %f246, 0f00000000;
	or.pred  	%p6, %p41, %p42;
	mov.f32 	%f306, 0f00000000;
	@%p6 bra 	$L__BB0_54;
	cvt.rzi.s32.f32 	%r153, %f44;
	cvt.rzi.s32.f32 	%r154, %f246;
	mad.lo.s32 	%r155, %r153, %r50, %r154;
	mul.wide.s32 	%rd181, %r155, 4;
	add.s64 	%rd182, %rd9, %rd181;
	ld.global.u32 	%r156, [%rd182];
	cvt.rn.f32.s32 	%f306, %r156;
$L__BB0_54:
	setp.ge.f32 	%p44, %f46, %f4;
	or.pred  	%p7, %p41, %p44;
	mov.f32 	%f307, 0f00000000;
	@%p7 bra 	$L__BB0_56;
	cvt.rzi.s32.f32 	%r157, %f44;
	cvt.rzi.s32.f32 	%r158, %f46;
	mad.lo.s32 	%r159, %r157, %r50, %r158;
	mul.wide.s32 	%rd183, %r159, 4;
	add.s64 	%rd184, %rd9, %rd183;
	ld.global.u32 	%r160, [%rd184];
	cvt.rn.f32.s32 	%f307, %r160;
$L__BB0_56:
	min.f32 	%f249, %f43, %f246;
	setp.lt.f32 	%p8, %f249, 0f00000000;
	mov.f32 	%f308, 0f00000000;
	@%p8 bra 	$L__BB0_58;
	cvt.rzi.s32.f32 	%r161, %f43;
	cvt.rzi.s32.f32 	%r162, %f246;
	mad.lo.s32 	%r163, %r161, %r50, %r162;
	mul.wide.s32 	%rd185, %r163, 4;
	add.s64 	%rd186, %rd9, %rd185;
	ld.global.u32 	%r164, [%rd186];
	cvt.rn.f32.s32 	%f308, %r164;
$L__BB0_58:
	setp.lt.f32 	%p45, %f43, 0f00000000;
	setp.ge.f32 	%p46, %f46, %f4;
	or.pred  	%p9, %p45, %p46;
	mov.f32 	%f309, 0f00000000;
	@%p9 bra 	$L__BB0_60;
	cvt.rzi.s32.f32 	%r165, %f43;
	cvt.rzi.s32.f32 	%r166, %f46;
	mad.lo.s32 	%r167, %r165, %r50, %r166;
	mul.wide.s32 	%rd187, %r167, 4;
	add.s64 	%rd188, %rd9, %rd187;
	ld.global.u32 	%r168, [%rd188];
	cvt.rn.f32.s32 	%f309, %r168;
$L__BB0_60:
	sub.f32 	%f55, %f46, %f42;
	mul.f32 	%f252, %f55, %f308;
	sub.f32 	%f56, %f44, %f41;
	mul.f32 	%f253, %f56, %f252;
	mul.f32 	%f254, %f55, %f306;
	sub.f32 	%f57, %f41, %f43;
	fma.rn.f32 	%f255, %f57, %f254, %f253;
	sub.f32 	%f58, %f42, %f246;
	mul.f32 	%f256, %f58, %f309;
	fma.rn.f32 	%f257, %f56, %f256, %f255;
	mul.f32 	%f258, %f58, %f307;
	fma.rn.f32 	%f59, %f57, %f258, %f257;
	mov.f32 	%f310, 0f00000000;
	@%p6 bra 	$L__BB0_62;
	cvt.rzi.s32.f32 	%r169, %f44;
	cvt.rzi.s32.f32 	%r170, %f246;
	mad.lo.s32 	%r171, %r169, %r50, %r170;
	mul.wide.s32 	%rd189, %r171, 4;
	add.s64 	%rd190, %rd8, %rd189;
	ld.global.u32 	%r172, [%rd190];
	cvt.rn.f32.s32 	%f310, %r172;
$L__BB0_62:
	mov.f32 	%f311, 0f00000000;
	@%p7 bra 	$L__BB0_64;
	cvt.rzi.s32.f32 	%r173, %f44;
	cvt.rzi.s32.f32 	%r174, %f46;
	mad.lo.s32 	%r175, %r173, %r50, %r174;
	mul.wide.s32 	%rd191, %r175, 4;
	add.s64 	%rd192, %rd8, %rd191;
	ld.global.u32 	%r176, [%rd192];
	cvt.rn.f32.s32 	%f311, %r176;
$L__BB0_64:
	mov.f32 	%f312, 0f00000000;
	@%p8 bra 	$L__BB0_66;
	cvt.rzi.s32.f32 	%r177, %f43;
	cvt.rzi.s32.f32 	%r178, %f246;
	mad.lo.s32 	%r179, %r177, %r50, %r178;
	mul.wide.s32 	%rd193, %r179, 4;
	add.s64 	%rd194, %rd8, %rd193;
	ld.global.u32 	%r180, [%rd194];
	cvt.rn.f32.s32 	%f312, %r180;
$L__BB0_66:
	mov.f32 	%f313, 0f00000000;
	@%p9 bra 	$L__BB0_68;
	cvt.rzi.s32.f32 	%r181, %f43;
	cvt.rzi.s32.f32 	%r182, %f46;
	mad.lo.s32 	%r183, %r181, %r50, %r182;
	mul.wide.s32 	%rd195, %r183, 4;
	add.s64 	%rd196, %rd8, %rd195;
	ld.global.u32 	%r184, [%rd196];
	cvt.rn.f32.s32 	%f313, %r184;
$L__BB0_68:
	mul.f32 	%f263, %f55, %f312;
	mul.f32 	%f264, %f56, %f263;
	mul.f32 	%f265, %f55, %f310;
	fma.rn.f32 	%f266, %f57, %f265, %f264;
	mul.f32 	%f267, %f58, %f313;
	fma.rn.f32 	%f268, %f56, %f267, %f266;
	mul.f32 	%f269, %f58, %f311;
	fma.rn.f32 	%f68, %f57, %f269, %f268;
	mov.f32 	%f314, 0f00000000;
	@%p6 bra 	$L__BB0_70;
	cvt.rzi.s32.f32 	%r185, %f44;
	cvt.rzi.s32.f32 	%r186, %f246;
	mad.lo.s32 	%r187, %r185, %r50, %r186;
	mul.wide.s32 	%rd197, %r187, 4;
	add.s64 	%rd198, %rd7, %rd197;
	ld.global.u32 	%r188, [%rd198];
	cvt.rn.f32.s32 	%f314, %r188;
$L__BB0_70:
	mov.f32 	%f315, 0f00000000;
	@%p7 bra 	$L__BB0_72;
	cvt.rzi.s32.f32 	%r189, %f44;
	cvt.rzi.s32.f32 	%r190, %f46;
	mad.lo.s32 	%r191, %r189, %r50, %r190;
	mul.wide.s32 	%rd199, %r191, 4;
	add.s64 	%rd200, %rd7, %rd199;
	ld.global.u32 	%r192, [%rd200];
	cvt.rn.f32.s32 	%f315, %r192;
$L__BB0_72:
	mov.f32 	%f316, 0f00000000;
	@%p8 bra 	$L__BB0_74;
	cvt.rzi.s32.f32 	%r193, %f43;
	cvt.rzi.s32.f32 	%r194, %f246;
	mad.lo.s32 	%r195, %r193, %r50, %r194;
	mul.wide.s32 	%rd201, %r195, 4;
	add.s64 	%rd202, %rd7, %rd201;
	ld.global.u32 	%r196, [%rd202];
	cvt.rn.f32.s32 	%f316, %r196;
$L__BB0_74:
	mov.f32 	%f317, 0f00000000;
	@%p9 bra 	$L__BB0_76;
	cvt.rzi.s32.f32 	%r197, %f43;
	cvt.rzi.s32.f32 	%r198, %f46;
	mad.lo.s32 	%r199, %r197, %r50, %r198;
	mul.wide.s32 	%rd203, %r199, 4;
	add.s64 	%rd204, %rd7, %rd203;
	ld.global.u32 	%r200, [%rd204];
	cvt.rn.f32.s32 	%f317, %r200;
$L__BB0_76:
	mul.f32 	%f273, %f55, %f316;
	mul.f32 	%f274, %f56, %f273;
	mul.f32 	%f275, %f55, %f314;
	fma.rn.f32 	%f276, %f57, %f275, %f274;
	mul.f32 	%f277, %f58, %f317;
	fma.rn.f32 	%f278, %f56, %f277, %f276;
	mul.f32 	%f279, %f58, %f315;
	fma.rn.f32 	%f280, %f57, %f279, %f278;
	mul.wide.u32 	%rd205, %r237, 4;
	add.s64 	%rd206, %rd6, %rd205;
	ld.global.u32 	%r201, [%rd206];
	cvt.rn.f32.s32 	%f281, %r201;
	sub.f32 	%f282, %f59, %f281;
	mul.f32 	%f283, %f282, %f282;
	cvt.f64.f32 	%fd47, %f283;
	add.f64 	%fd48, %fd68, %fd47;
	add.s64 	%rd207, %rd5, %rd205;
	ld.global.u32 	%r202, [%rd207];
	cvt.rn.f32.s32 	%f284, %r202;
	sub.f32 	%f285, %f68, %f284;
	mul.f32 	%f286, %f285, %f285;
	cvt.f64.f32 	%fd49, %f286;
	add.f64 	%fd50, %fd48, %fd49;
	add.s64 	%rd208, %rd4, %rd205;
	ld.global.u32 	%r203, [%rd208];
	cvt.rn.f32.s32 	%f287, %r203;
	sub.f32 	%f288, %f280, %f287;
	mul.f32 	%f289, %f288, %f288;
	cvt.f64.f32 	%fd51, %f289;
	add.f64 	%fd68, %fd50, %fd51;
	bra.uni 	$L__BB0_80;
$L__BB0_77:
	cvt.rn.f32.s32 	%f290, %r241;
	setp.lt.s32 	%p47, %r241, 0;
	setp.ge.f32 	%p48, %f290, %f4;
	or.pred  	%p49, %p47, %p48;
	or.pred  	%p50, %p1, %p49;
	@%p50 bra 	$L__BB0_79;
	cvt.rzi.s32.f32 	%r204, %f290;
	add.s32 	%r205, %r204, %r34;
	mul.wide.s32 	%rd209, %r205, 4;
	add.s64 	%rd210, %rd9, %rd209;
	ld.global.u32 	%r206, [%rd210];
	mul.wide.u32 	%rd211, %r237, 4;
	add.s64 	%rd212, %rd6, %rd211;
	ld.global.u32 	%r207, [%rd212];
	sub.s32 	%r208, %r206, %r207;
	mul.lo.s32 	%r209, %r208, %r208;
	cvt.rn.f64.u32 	%fd52, %r209;
	add.f64 	%fd53, %fd68, %fd52;
	add.s64 	%rd213, %rd8, %rd209;
	ld.global.u32 	%r210, [%rd213];
	add.s64 	%rd214, %rd5, %rd211;
	ld.global.u32 	%r211, [%rd214];
	sub.s32 	%r212, %r210, %r211;
	mul.lo.s32 	%r213, %r212, %r212;
	cvt.rn.f64.u32 	%fd54, %r213;
	add.f64 	%fd55, %fd53, %fd54;
	add.s64 	%rd215, %rd7, %rd209;
	ld.global.u32 	%r214, [%rd215];
	add.s64 	%rd216, %rd4, %rd211;
	ld.global.u32 	%r215, [%rd216];
	sub.s32 	%r216, %r214, %r215;
	mul.lo.s32 	%r217, %r216, %r216;
	cvt.rn.f64.u32 	%fd56, %r217;
	add.f64 	%fd68, %fd55, %fd56;
	bra.uni 	$L__BB0_80;
$L__BB0_79:
	mul.wide.u32 	%rd217, %r237, 4;
	add.s64 	%rd218, %rd6, %rd217;
	ld.global.u32 	%r218, [%rd218];
	mul.lo.s32 	%r219, %r218, %r218;
	cvt.rn.f64.u32 	%fd57, %r219;
	add.f64 	%fd58, %fd68, %fd57;
	add.s64 	%rd219, %rd5, %rd217;
	ld.global.u32 	%r220, [%rd219];
	mul.lo.s32 	%r221, %r220, %r220;
	cvt.rn.f64.u32 	%fd59, %r221;
	add.f64 	%fd60, %fd58, %fd59;
	add.s64 	%rd220, %rd4, %rd217;
	ld.global.u32 	%r222, [%rd220];
	mul.lo.s32 	%r223, %r222, %r222;
	cvt.rn.f64.u32 	%fd61, %r223;
	add.f64 	%fd68, %fd60, %fd61;
$L__BB0_80:
	add.s32 	%r242, %r242, 1;
	setp.ne.s32 	%p51, %r242, 0;
	add.s32 	%r241, %r241, 1;
	add.s32 	%r240, %r240, 1;
	add.s32 	%r239, %r239, 1;
	add.s32 	%r238, %r238, -1;
	add.s32 	%r237, %r237, 1;
	@%p51 bra 	$L__BB0_24;
	add.s32 	%r236, %r236, 1;
	setp.ne.s32 	%p52, %r236, %r51;
	@%p52 bra 	$L__BB0_23;
$L__BB0_82:
	mul.lo.s32 	%r224, %r51, %r52;
	mul.lo.s32 	%r225, %r224, 3;
	cvt.rn.f64.s32 	%fd62, %r225;
	div.rn.f64 	%fd63, %fd68, %fd62;
	sqrt.rn.f64 	%fd64, %fd63;
	cvt.rn.f32.f64 	%f318, %fd64;
$L__BB0_83:
	ld.param.u64 	%rd228, [_Z19computeImageSummaryPfPiS0_S_S0_S_S0_S0_S0_iiiiS_S_ff_param_14];
	cvta.to.global.u64 	%rd221, %rd228;
	mul.wide.s32 	%rd222, %r1, 4;
	add.s64 	%rd223, %rd221, %rd222;
	st.global.f32 	[%rd223], %f318;
$L__BB0_84:
	ret;
$L__BB0_85:
	mul.wide.s32 	%rd224, %r1, 4;
	add.s64 	%rd225, %rd10, %rd224;
	mov.b32 	%r226, -1082130432;
	st.global.u32 	[%rd225], %r226;
	add.s64 	%rd226, %rd3, %rd224;
	st.global.u32 	[%rd226], %r226;
	bra.uni 	$L__BB0_84;

}


// ===== COMPILED SASS (sm_100) =====

	.target	sm_100

	.elftype	@"ET_EXEC"


//--------------------- .note.nv.tkinfo           --------------------------
	.section	.note.nv.tkinfo,"",@"SHT_NOTE"
	.sectionflags	@"SHF_NOTE_NV_TKINFO"
	.tkinfo
        /*0018*/ 	.word	0x00000002
        /*0030*/ 	.string	""
        /*0030*/ 	.string	"ptxas"
        /*0030*/ 	.string	"Cuda compilation tools, release 13.0, V13.0.88"
        /*0030*/ 	.string	"Build cuda_13.0.r13.0/compiler.36424714_0"
        /*0030*/ 	.string	"-arch sm_100 -m 64 "



//--------------------- .note.nv.cuinfo           --------------------------
	.section	.note.nv.cuinfo,"",@"SHT_NOTE"
	.sectionflags	@"SHF_NOTE_NV_CUINFO"
        /*0018*/ 	.short	0x0002
        /*001a*/ 	.short	0x0064
        /*001c*/ 	.short	0x0082
	.zero		2


//--------------------- .nv.info                  --------------------------
	.section	.nv.info,"",@"SHT_CUDA_INFO"
	.align	4


	//----- nvinfo : EIATTR_REGCOUNT
	.align		4
        /*0000*/ 	.byte	0x04, 0x2f
        /*0002*/ 	.short	(.L_1 - .L_0)
	.align		4
.L_0:
        /*0004*/ 	.word	index@(_Z19computeImageSummaryPfPiS0_S_S0_S_S0_S0_S0_iiiiS_S_ff)
        /*0008*/ 	.word	0x00000028


	//----- nvinfo : EIATTR_FRAME_SIZE
	.align		4
.L_1:
        /*000c*/ 	.byte	0x04, 0x11
        /*000e*/ 	.short	(.L_3 - .L_2)
	.align		4
.L_2:
        /*0010*/ 	.word	index@($__internal_2_$__cuda_sm3x_div_rn_noftz_f32_slowpath)
        /*0014*/ 	.word	0x00000000


	//----- nvinfo : EIATTR_FRAME_SIZE
	.align		4
.L_3:
        /*0018*/ 	.byte	0x04, 0x11
        /*001a*/ 	.short	(.L_5 - .L_4)
	.align		4
.L_4:
        /*001c*/ 	.word	index@($__internal_1_$__cuda_sm20_dsqrt_rn_f64_mediumpath_v1)
        /*0020*/ 	.word	0x00000000


	//----- nvinfo : EIATTR_FRAME_SIZE
	.align		4
.L_5:
        /*0024*/ 	.byte	0x04, 0x11
        /*0026*/ 	.short	(.L_7 - .L_6)
	.align		4
.L_6:
        /*0028*/ 	.word	index@($__internal_0_$__cuda_sm20_div_rn_f64_full)
        /*002c*/ 	.word	0x00000000


	//----- nvinfo : EIATTR_FRAME_SIZE
	.align		4
.L_7:
        /*0030*/ 	.byte	0x04, 0x11
        /*0032*/ 	.short	(.L_9 - .L_8)
	.align		4
.L_8:
        /*0034*/ 	.word	index@(_Z19computeImageSummaryPfPiS0_S_S0_S_S0_S0_S0_iiiiS_S_ff)
        /*0038*/ 	.word	0x00000000


	//----- nvinfo : EIATTR_MIN_STACK_SIZE
	.align		4
.L_9:
        /*003c*/ 	.byte	0x04, 0x12
        /*003e*/ 	.short	(.L_11 - .L_10)
	.align		4
.L_10:
        /*0040*/ 	.word	index@(_Z19computeImageSummaryPfPiS0_S_S0_S_S0_S0_S0_iiiiS_S_ff)
        /*0044*/ 	.word	0x00000000
.L_11:


//--------------------- .nv.compat                --------------------------
	.section	.nv.compat,"",@"SHT_CUDA_COMPAT_INFO"
	.align	4
        /*0000*/ 	.byte	0x02, 0x09, 0x00, 0x00, 0x02, 0x02, 0x01, 0x00, 0x02, 0x05, 0x05, 0x00, 0x03, 0x07, 0x01, 0x01
        /*0010*/ 	.byte	0x02, 0x03, 0x00, 0x00, 0x02, 0x06, 0x01, 0x00, 0x04, 0x0b, 0x08, 0x00, 0x01, 0x00, 0x00, 0x00
        /*0020*/ 	.byte	0x00, 0x00, 0x00, 0x00


//--------------------- .nv.info._Z19computeImageSummaryPfPiS0_S_S0_S_S0_S0_S0_iiiiS_S_ff --------------------------
	.section	.nv.info._Z19computeImageSummaryPfPiS0_S_S0_S_S0_S0_S0_iiiiS_S_ff,"",@"SHT_CUDA_INFO"
	.sectionflags	@""
	.align	4


	//----- nvinfo : EIATTR_CUDA_API_VERSION
	.align		4
        /*0000*/ 	.byte	0x04, 0x37
        /*0002*/ 	.short	(.L_13 - .L_12)
.L_12:
        /*0004*/ 	.word	0x00000082


	//----- nvinfo : EIATTR_KPARAM_INFO
	.align		4
.L_13:
        /*0008*/ 	.byte	0x04, 0x17
        /*000a*/ 	.short	(.L_15 - .L_14)
.L_14:
        /*000c*/ 	.word	0x00000000
        /*0010*/ 	.short	0x0010
        /*0012*/ 	.short	0x006c
        /*0014*/ 	.byte	0x00, 0xf0, 0x11, 0x00


	//----- nvinfo : EIATTR_KPARAM_INFO
	.align		4
.L_15:
        /*0018*/ 	.byte	0x04, 0x17
        /*001a*/ 	.short	(.L_17 - .L_16)
.L_16:
        /*001c*/ 	.word	0x00000000
        /*0020*/ 	.short	0x000f
        /*0022*/ 	.short	0x0068
        /*0024*/ 	.byte	0x00, 0xf0, 0x11, 0x00


	//----- nvinfo : EIATTR_KPARAM_INFO
	.align		4
.L_17:
        /*0028*/ 	.byte	0x04, 0x17
        /*002a*/ 	.short	(.L_19 - .L_18)
.L_18:
        /*002c*/ 	.word	0x00000000
        /*0030*/ 	.short	0x000e
        /*0032*/ 	.short	0x0060
        /*0034*/ 	.byte	0x00, 0xf5, 0x21, 0x00


	//----- nvinfo : EIATTR_KPARAM_INFO
	.align		4
.L_19:
        /*0038*/ 	.byte	0x04, 0x17
        /*003a*/ 	.short	(.L_21 - .L_20)
.L_20:
        /*003c*/ 	.word	0x00000000
        /*0040*/ 	.short	0x000d
        /*0042*/ 	.short	0x0058
        /*0044*/ 	.byte	0x00, 0xf5, 0x21, 0x00


	//----- nvinfo : EIATTR_KPARAM_INFO
	.align		4
.L_21:
        /*0048*/ 	.byte	0x04, 0x17
        /*004a*/ 	.short	(.L_23 - .L_22)
.L_22:
        /*004c*/ 	.word	0x00000000
        /*0050*/ 	.short	0x000c
        /*0052*/ 	.short	0x0054
        /*0054*/ 	.byte	0x00, 0xf0, 0x11, 0x00


	//----- nvinfo : EIATTR_KPARAM_INFO
	.align		4
.L_23:
        /*0058*/ 	.byte	0x04, 0x17
        /*005a*/ 	.short	(.L_25 - .L_24)
.L_24:
        /*005c*/ 	.word	0x00000000
        /*0060*/ 	.short	0x000b
        /*0062*/ 	.short	0x0050
        /*0064*/ 	.byte	0x00, 0xf0, 0x11, 0x00


	//----- nvinfo : EIATTR_KPARAM_INFO
	.align		4
.L_25:
        /*0068*/ 	.byte	0x04, 0x17
        /*006a*/ 	.short	(.L_27 - .L_26)
.L_26:
        /*006c*/ 	.word	0x00000000
        /*0070*/ 	.short	0x000a
        /*0072*/ 	.short	0x004c
        /*0074*/ 	.byte	0x00, 0xf0, 0x11, 0x00


	//----- nvinfo : EIATTR_KPARAM_INFO
	.align		4
.L_27:
        /*0078*/ 	.byte	0x04, 0x17
        /*007a*/ 	.short	(.L_29 - .L_28)
.L_28:
        /*007c*/ 	.word	0x00000000
        /*0080*/ 	.short	0x0009
        /*0082*/ 	.short	0x0048
        /*0084*/ 	.byte	0x00, 0xf0, 0x11, 0x00


	//----- nvinfo : EIATTR_KPARAM_INFO
	.align		4
.L_29:
        /*0088*/ 	.byte	0x04, 0x17
        /*008a*/ 	.short	(.L_31 - .L_30)
.L_30:
        /*008c*/ 	.word	0x00000000
        /*0090*/ 	.short	0x0008
        /*0092*/ 	.short	0x0040
        /*0094*/ 	.byte	0x00, 0xf5, 0x21, 0x00


	//----- nvinfo : EIATTR_KPARAM_INFO
	.align		4
.L_31:
        /*0098*/ 	.byte	0x04, 0x17
        /*009a*/ 	.short	(.L_33 - .L_32)
.L_32:
        /*009c*/ 	.word	0x00000000
        /*00a0*/ 	.short	0x0007
        /*00a2*/ 	.short	0x0038
        /*00a4*/ 	.byte	0x00, 0xf5, 0x21, 0x00


	//----- nvinfo : EIATTR_KPARAM_INFO
	.align		4
.L_33:
        /*00a8*/ 	.byte	0x04, 0x17
        /*00aa*/ 	.short	(.L_35 - .L_34)
.L_34:
        /*00ac*/ 	.word	0x00000000
        /*00b0*/ 	.short	0x0006
        /*00b2*/ 	.short	0x0030
        /*00b4*/ 	.byte	0x00, 0xf5, 0x21, 0x00


	//----- nvinfo : EIATTR_KPARAM_INFO
	.align		4
.L_35:
        /*00b8*/ 	.byte	0x04, 0x17
        /*00ba*/ 	.short	(.L_37 - .L_36)
.L_36:
        /*00bc*/ 	.word	0x00000000
        /*00c0*/ 	.short	0x0005
        /*00c2*/ 	.short	0x0028
        /*00c4*/ 	.byte	0x00, 0xf5, 0x21, 0x00


	//----- nvinfo : EIATTR_KPARAM_INFO
	.align		4
.L_37:
        /*00c8*/ 	.byte	0x04, 0x17
        /*00ca*/ 	.short	(.L_39 - .L_38)
.L_38:
        /*00cc*/ 	.word	0x00000000
        /*00d0*/ 	.short	0x0004
        /*00d2*/ 	.short	0x0020
        /*00d4*/ 	.byte	0x00, 0xf5, 0x21, 0x00


	//----- nvinfo : EIATTR_KPARAM_INFO
	.align		4
.L_39:
        /*00d8*/ 	.byte	0x04, 0x17
        /*00da*/ 	.short	(.L_41 - .L_40)
.L_40:
        /*00dc*/ 	.word	0x00000000
        /*00e0*/ 	.short	0x0003
        /*00e2*/ 	.short	0x0018
        /*00e4*/ 	.byte	0x00, 0xf5, 0x21, 0x00


	//----- nvinfo : EIATTR_KPARAM_INFO
	.align		4
.L_41:
        /*00e8*/ 	.byte	0x04, 0x17
        /*00ea*/ 	.short	(.L_43 - .L_42)
.L_42:
        /*00ec*/ 	.word	0x00000000
        /*00f0*/ 	.short	0x0002
        /*00f2*/ 	.short	0x0010
        /*00f4*/ 	.byte	0x00, 0xf5, 0x21, 0x00


	//----- nvinfo : EIATTR_KPARAM_INFO
	.align		4
.L_43:
        /*00f8*/ 	.byte	0x04, 0x17
        /*00fa*/ 	.short	(.L_45 - .L_44)
.L_44:
        /*00fc*/ 	.word	0x00000000
        /*0100*/ 	.short	0x0001
        /*0102*/ 	.short	0x0008
        /*0104*/ 	.byte	0x00, 0xf5, 0x21, 0x00


	//----- nvinfo : EIATTR_KPARAM_INFO
	.align		4
.L_45:
        /*0108*/ 	.byte	0x04, 0x17
        /*010a*/ 	.short	(.L_47 - .L_46)
.L_46:
        /*010c*/ 	.word	0x00000000
        /*0110*/ 	.short	0x0000
        /*0112*/ 	.short	0x0000
        /*0114*/ 	.byte	0x00, 0xf5, 0x21, 0x00


	//----- nvinfo : EIATTR_SPARSE_MMA_MASK
	.align		4
.L_47:
        /*0118*/ 	.byte	0x03, 0x50
        /*011a*/ 	.short	0x0000


	//----- nvinfo : EIATTR_MAXREG_COUNT
	.align		4
        /*011c*/ 	.byte	0x03, 0x1b
        /*011e*/ 	.short	0x00ff


	//----- nvinfo : EIATTR_MERCURY_ISA_VERSION
	.align		4
        /*0120*/ 	.byte	0x03, 0x5f
        /*0122*/ 	.short	0x0101


	//----- nvinfo : EIATTR_VRC_CTA_INIT_COUNT
	.align		4
        /*0124*/ 	.byte	0x02, 0x4a
	.zero		1
	.zero		1


	//----- nvinfo : EIATTR_EXIT_INSTR_OFFSETS
	.align		4
        /*0128*/ 	.byte	0x04, 0x1c
        /*012a*/ 	.short	(.L_49 - .L_48)


	//   ....[0]....
.L_48:
        /*012c*/ 	.word	0x00000090


	//   ....[1]....
        /*0130*/ 	.word	0x000047b0


	//   ....[2]....
        /*0134*/ 	.word	0x00004830


	//----- nvinfo : EIATTR_INDIRECT_BRANCH_TARGETS
	.align		4
.L_49:
        /*0138*/ 	.byte	0x04, 0x34
        /*013a*/ 	.short	(.L_51 - .L_50)


	//   ....[0]....
.L_50:
        /*013c*/ 	.word	.L_x_60@srel
        /*0140*/ 	.short	0x0
        /*0142*/ 	.short	0x0
        /*0144*/ 	.word	0x3
        /*0148*/ 	.word	.L_x_61@srel
        /*014c*/ 	.word	.L_x_62@srel
        /*0150*/ 	.word	.L_x_63@srel


	//----- nvinfo : EIATTR_CRS_STACK_SIZE
	.align		4
.L_51:
        /*0154*/ 	.byte	0x04, 0x1e
        /*0156*/ 	.short	(.L_53 - .L_52)
.L_52:
        /*0158*/ 	.word	0x00000000


	//----- nvinfo : EIATTR_CBANK_PARAM_SIZE
	.align		4
.L_53:
        /*015c*/ 	.byte	0x03, 0x19
        /*015e*/ 	.short	0x0070


	//----- nvinfo : EIATTR_PARAM_CBANK
	.align		4
        /*0160*/ 	.byte	0x04, 0x0a
        /*0162*/ 	.short	(.L_55 - .L_54)
	.align		4
.L_54:
        /*0164*/ 	.word	index@(.nv.constant0._Z19computeImageSummaryPfPiS0_S_S0_S_S0_S0_S0_iiiiS_S_ff)
        /*0168*/ 	.short	0x0380
        /*016a*/ 	.short	0x0070


	//----- nvinfo : EIATTR_SW_WAR
	.align		4
.L_55:
        /*016c*/ 	.byte	0x04, 0x36
        /*016e*/ 	.short	(.L_57 - .L_56)
.L_56:
        /*0170*/ 	.word	0x00000008
.L_57:


//--------------------- .nv.callgraph             --------------------------
	.section	.nv.callgraph,"",@"SHT_CUDA_CALLGRAPH"
	.align	4
	.sectionentsize	8
	.align		4
        /*0000*/ 	.word	0x00000000
	.align		4
        /*0004*/ 	.word	0xffffffff
	.align		4
        /*0008*/ 	.word	0x00000000
	.align		4
        /*000c*/ 	.word	0xfffffffe
	.align		4
        /*0010*/ 	.word	0x00000000
	.align		4
        /*0014*/ 	.word	0xfffffffd
	.align		4
        /*0018*/ 	.word	0x00000000
	.align		4
        /*001c*/ 	.word	0xfffffffc


//--------------------- .nv.constant2._Z19computeImageSummaryPfPiS0_S_S0_S_S0_S0_S0_iiiiS_S_ff --------------------------
	.section	.nv.constant2._Z19computeImageSummaryPfPiS0_S_S0_S_S0_S0_S0_iiiiS_S_ff,"a",@progbits
	.sectionflags	@""
	.align	4
.nv.constant2._Z19computeImageSummaryPfPiS0_S_S0_S_S0_S0_S0_iiiiS_S_ff:
        /*0000*/ 	.byte	0x40, 0x40, 0x00, 0x00, 0xc0, 0x31, 0x00, 0x00, 0x40, 0x23, 0x00, 0x00


//--------------------- .text._Z19computeImageSummaryPfPiS0_S_S0_S_S0_S0_S0_iiiiS_S_ff --------------------------
	.section	.text._Z19computeImageSummaryPfPiS0_S_S0_S_S0_S0_S0_iiiiS_S_ff,"ax",@progbits
	.align	128
        .global         _Z19computeImageSummaryPfPiS0_S_S0_S_S0_S0_S0_iiiiS_S_ff
        .type           _Z19computeImageSummaryPfPiS0_S_S0_S_S0_S0_S0_iiiiS_S_ff,@function
        .size           _Z19computeImageSummaryPfPiS0_S_S0_S_S0_S0_S0_iiiiS_S_ff,(.L_x_66 - _Z19computeImageSummaryPfPiS0_S_S0_S_S0_S0_S0_iiiiS_S_ff)
        .other          _Z19computeImageSummaryPfPiS0_S_S0_S_S0_S0_S0_iiiiS_S_ff,@"STO_CUDA_ENTRY STV_DEFAULT"
_Z19computeImageSummaryPfPiS0_S_S0_S_S0_S0_S0_iiiiS_S_ff:
.text._Z19computeImageSummaryPfPiS0_S_S0_S_S0_S0_S0_iiiiS_S_ff:
[----:B------:R-:W-:Y:S01]  /*0000*/  LDC R1, c[0x0][0x37c] ;  /* 0x0000df00ff017b82 */ /* 0x000fe20000000800 */
[----:B------:R-:W0:Y:S07]  /*0010*/  S2R R3, SR_TID.X ;  /* 0x0000000000037919 */ /* 0x000e2e0000002100 */
[----:B------:R-:W1:Y:S08]  /*0020*/  LDC.64 R4, c[0x0][0x3c8] ;  /* 0x0000f200ff047b82 */ /* 0x000e700000000a00 */
[----:B------:R-:W0:Y:S08]  /*0030*/  S2UR UR4, SR_CTAID.X ;  /* 0x00000000000479c3 */ /* 0x000e300000002500 */
[----:B------:R-:W0:Y:S01]  /*0040*/  LDC R0, c[0x0][0x360] ;  /* 0x0000d800ff007b82 */ /* 0x000e220000000800 */
[----:B-1----:R-:W-:-:S02]  /*0050*/  IMAD R2, R4, R5, RZ ;  /* 0x0000000504027224 */ /* 0x002fc400078e02ff */
[----:B0-----:R-:W-:Y:S02]  /*0060*/  IMAD R0, R0, UR4, R3 ;  /* 0x0000000400007c24 */ /* 0x001fe4000f8e0203 */
[----:B------:R-:W-:-:S05]  /*0070*/  IMAD R3, R2, 0x3, RZ ;  /* 0x0000000302037824 */ /* 0x000fca00078e02ff */
[----:B------:R-:W-:-:S13]  /*0080*/  ISETP.GT.AND P0, PT, R0, R3, PT ;  /* 0x000000030000720c */ /* 0x000fda0003f04270 */
[----:B------:R-:W-:Y:S05]  /*0090*/  @P0 EXIT ;  /* 0x000000000000094d */ /* 0x000fea0003800000 */
[----:B------:R-:W-:Y:S01]  /*00a0*/  IMAD R5, R5, 0x3, RZ ;  /* 0x0000000305057824 */ /* 0x000fe200078e02ff */
[----:B------:R-:W-:Y:S01]  /*00b0*/  IABS R8, R0 ;  /* 0x0000000000087213 */ /* 0x000fe20000000000 */
[----:B------:R-:W0:Y:S01]  /*00c0*/  LDCU.64 UR4, c[0x0][0x3d0] ;  /* 0x00007a00ff0477ac */ /* 0x000e220008000a00 */
[----:B------:R-:W-:Y:S02]  /*00d0*/  BSSY.RECONVERGENT B0, `(.L_x_0) ;  /* 0x00000c2000007945 */ /* 0x000fe40003800200 */
[-C--:B------:R-:W-:Y:S02]  /*00e0*/  IABS R6, R5.reuse ;  /* 0x0000000500067213 */ /* 0x080fe40000000000 */
[----:B------:R-:W-:Y:S02]  /*00f0*/  IABS R9, R5 ;  /* 0x0000000500097213 */ /* 0x000fe40000000000 */
[----:B------:R-:W1:Y:S08]  /*0100*/  I2F.RP R4, R6 ;  /* 0x0000000600047306 */ /* 0x000e700000209400 */
[----:B-1----:R-:W1:Y:S02]  /*0110*/  MUFU.RCP R4, R4 ;  /* 0x0000000400047308 */ /* 0x002e640000001000 */
[----:B-1----:R-:W-:-:S06]  /*0120*/  VIADD R2, R4, 0xffffffe ;  /* 0x0ffffffe04027836 */ /* 0x002fcc0000000000 */
[----:B------:R1:W2:Y:S02]  /*0130*/  F2I.FTZ.U32.TRUNC.NTZ R3, R2 ;  /* 0x0000000200037305 */ /* 0x0002a4000021f000 */
[----:B-1----:R-:W-:Y:S02]  /*0140*/  HFMA2 R2, -RZ, RZ, 0, 0 ;  /* 0x00000000ff027431 */ /* 0x002fe400000001ff */
[----:B--2---:R-:W-:-:S04]  /*0150*/  IMAD.MOV R7, RZ, RZ, -R3 ;  /* 0x000000ffff077224 */ /* 0x004fc800078e0a03 */
[----:B------:R-:W-:-:S04]  /*0160*/  IMAD R7, R7, R6, RZ ;  /* 0x0000000607077224 */ /* 0x000fc800078e02ff */
[----:B------:R-:W-:-:S04]  /*0170*/  IMAD.HI.U32 R3, R3, R7, R2 ;  /* 0x0000000703037227 */ /* 0x000fc800078e0002 */
[----:B------:R-:W-:Y:S02]  /*0180*/  IMAD.MOV R7, RZ, RZ, -R9 ;  /* 0x000000ffff077224 */ /* 0x000fe400078e0a09 */
[----:B------:R-:W-:-:S04]  /*0190*/  IMAD.HI.U32 R2, R3, R8, RZ ;  /* 0x0000000803027227 */ /* 0x000fc800078e00ff */
[----:B------:R-:W-:Y:S02]  /*01a0*/  IMAD R3, R2, R7, R8 ;  /* 0x0000000702037224 */ /* 0x000fe400078e0208 */
[----:B0-----:R-:W-:Y:S02]  /*01b0*/  IMAD.U32 R8, RZ, RZ, UR4 ;  /* 0x00000004ff087e24 */ /* 0x001fe4000f8e00ff */
[----:B------:R-:W-:Y:S01]  /*01c0*/  IMAD.U32 R7, RZ, RZ, UR5 ;  /* 0x00000005ff077e24 */ /* 0x000fe2000f8e00ff */
[----:B------:R-:W-:-:S13]  /*01d0*/  ISETP.GT.U32.AND P1, PT, R6, R3, PT ;  /* 0x000000030600720c */ /* 0x000fda0003f24070 */
[----:B------:R-:W-:Y:S01]  /*01e0*/  @!P1 IMAD.IADD R3, R3, 0x1, -R6 ;  /* 0x0000000103039824 */ /* 0x000fe200078e0a06 */
[----:B------:R-:W-:Y:S02]  /*01f0*/  @!P1 IADD3 R2, PT, PT, R2, 0x1, RZ ;  /* 0x0000000102029810 */ /* 0x000fe40007ffe0ff */
[----:B------:R-:W-:Y:S02]  /*0200*/  ISETP.NE.AND P1, PT, R5, RZ, PT ;  /* 0x000000ff0500720c */ /* 0x000fe40003f25270 */
[----:B------:R-:W-:Y:S02]  /*0210*/  ISETP.GE.U32.AND P0, PT, R3, R6, PT ;  /* 0x000000060300720c */ /* 0x000fe40003f06070 */
[----:B------:R-:W-:-:S04]  /*0220*/  LOP3.LUT R3, R0, R5, RZ, 0x3c, !PT ;  /* 0x0000000500037212 */ /* 0x000fc800078e3cff */
[----:B------:R-:W-:-:S07]  /*0230*/  ISETP.GE.AND P2, PT, R3, RZ, PT ;  /* 0x000000ff0300720c */ /* 0x000fce0003f46270 */
[----:B------:R-:W-:-:S06]  /*0240*/  @P0 VIADD R2, R2, 0x1 ;  /* 0x0000000102020836 */ /* 0x000fcc0000000000 */
[----:B------:R-:W-:Y:S01]  /*0250*/  @!P2 IMAD.MOV R2, RZ, RZ, -R2 ;  /* 0x000000ffff02a224 */ /* 0x000fe200078e0a02 */
[----:B------:R-:W-:-:S04]  /*0260*/  @!P1 LOP3.LUT R2, RZ, R5, RZ, 0x33, !PT ;  /* 0x00000005ff029212 */ /* 0x000fc800078e33ff */
[----:B------:R-:W-:-:S05]  /*0270*/  IADD3 R4, PT, PT, -R2, RZ, RZ ;  /* 0x000000ff02047210 */ /* 0x000fca0007ffe1ff */
[----:B------:R-:W-:-:S04]  /*0280*/  IMAD R4, R5, R4, R0 ;  /* 0x0000000405047224 */ /* 0x000fc800078e0200 */
[----:B------:R-:W-:-:S05]  /*0290*/  IMAD.HI R3, R4, 0x55555556, RZ ;  /* 0x5555555604037827 */ /* 0x000fca00078e02ff */
[----:B------:R-:W-:-:S05]  /*02a0*/  LEA.HI R3, R3, R3, RZ, 0x1 ;  /* 0x0000000303037211 */ /* 0x000fca00078f08ff */
[----:B------:R-:W-:-:S04]  /*02b0*/  IMAD R4, R3, -0x3, R4 ;  /* 0xfffffffd03047824 */ /* 0x000fc800078e0204 */
[----:B------:R-:W-:Y:S01]  /*02c0*/  IMAD.MOV.U32 R6, RZ, RZ, R4 ;  /* 0x000000ffff067224 */ /* 0x000fe200078e0004 */
[----:B------:R-:W-:Y:S02]  /*02d0*/  ISETP.NE.AND P0, PT, R4, RZ, PT ;  /* 0x000000ff0400720c */ /* 0x000fe40003f05270 */
[----:B------:R-:W-:-:S11]  /*02e0*/  MOV R5, R4 ;  /* 0x0000000400057202 */ /* 0x000fd60000000f00 */
[----:B------:R-:W-:Y:S05]  /*02f0*/  @!P0 BRA `(.L_x_1) ;  /* 0x00000008007c8947 */ /* 0x000fea0003800000 */
[----:B------:R-:W-:-:S13]  /*0300*/  ISETP.NE.AND P0, PT, R4, 0x1, PT ;  /* 0x000000010400780c */ /* 0x000fda0003f05270 */
[----:B------:R-:W-:Y:S05]  /*0310*/  @P0 BRA `(.L_x_2) ;  /* 0x00000004003c0947 */ /* 0x000fea0003800000 */
[----:B------:R-:W0:Y:S01]  /*0320*/  MUFU.RCP64H R7, 1.4142131805419921875 ;  /* 0x3ff6a09e00077908 */ /* 0x000e220000001800 */
[----:B------:R-:W-:Y:S02]  /*0330*/  HFMA2 R13, -RZ, RZ, 1.990234375, -0.0090179443359375 ;  /* 0x3ff6a09eff0d7431 */ /* 0x000fe400000001ff */
[----:B------:R-:W-:Y:S01]  /*0340*/  IMAD.MOV.U32 R12, RZ, RZ, 0x667f3bcd ;  /* 0x667f3bcdff0c7424 */ /* 0x000fe200078e00ff */
[----:B------:R-:W1:Y:S01]  /*0350*/  LDCU UR4, c[0x0][0x3d0] ;  /* 0x00007a00ff0477ac */ /* 0x000e620008000800 */
[----:B------:R-:W-:-:S06]  /*0360*/  IMAD.MOV.U32 R6, RZ, RZ, 0x1 ;  /* 0x00000001ff067424 */ /* 0x000fcc00078e00ff */
[----:B0-----:R-:W-:Y:S01]  /*0370*/  DFMA R8, R6, -R12, 1 ;  /* 0x3ff000000608742b */ /* 0x001fe2000000080c */
[----:B-1----:R-:W0:Y:S07]  /*0380*/  I2F.F64 R20, UR4 ;  /* 0x0000000400147d12 */ /* 0x002e2e0008201c00 */
[----:B------:R-:W-:-:S08]  /*0390*/  DFMA R8, R8, R8, R8 ;  /* 0x000000080808722b */ /* 0x000fd00000000008 */
[----:B------:R-:W-:Y:S01]  /*03a0*/  DFMA R8, R6, R8, R6 ;  /* 0x000000080608722b */ /* 0x000fe20000000006 */
[----:B0-----:R-:W-:-:S07]  /*03b0*/  FSETP.GEU.AND P1, PT, |R21|, 6.5827683646048100446e-37, PT ;  /* 0x036000001500780b */ /* 0x001fce0003f2e200 */
[----:B------:R-:W-:-:S08]  /*03c0*/  DFMA R6, R8, -R12, 1 ;  /* 0x3ff000000806742b */ /* 0x000fd0000000080c */
[----:B------:R-:W-:-:S08]  /*03d0*/  DFMA R6, R8, R6, R8 ;  /* 0x000000060806722b */ /* 0x000fd00000000008 */
[----:B------:R-:W-:-:S08]  /*03e0*/  DMUL R10, R20, R6 ;  /* 0x00000006140a7228 */ /* 0x000fd00000000000 */
[----:B------:R-:W-:-:S08]  /*03f0*/  DFMA R8, R10, -R12, R20 ;  /* 0x8000000c0a08722b */ /* 0x000fd00000000014 */
[----:B------:R-:W-:-:S10]  /*0400*/  DFMA R10, R6, R8, R10 ;  /* 0x00000008060a722b */ /* 0x000fd4000000000a */
[----:B------:R-:W-:-:S05]  /*0410*/  FFMA R5, RZ, 1.9267766475677490234, R11 ;  /* 0x3ff6a09eff057823 */ /* 0x000fca000000000b */
[----:B------:R-:W-:-:S13]  /*0420*/  FSETP.GT.AND P0, PT, |R5|, 1.469367938527859385e-39, PT ;  /* 0x001000000500780b */ /* 0x000fda0003f04200 */
[----:B------:R-:W-:Y:S05]  /*0430*/  @P0 BRA P1, `(.L_x_3) ;  /* 0x0000000000180947 */ /* 0x000fea0000800000 */
[----:B------:R-:W-:Y:S01]  /*0440*/  IMAD.MOV.U32 R18, RZ, RZ, 0x667f3bcd ;  /* 0x667f3bcdff127424 */ /* 0x000fe200078e00ff */
[----:B------:R-:W-:Y:S02]  /*0450*/  MOV R19, 0x3ff6a09e ;  /* 0x3ff6a09e00137802 */ /* 0x000fe40000000f00 */
[----:B------:R-:W-:-:S07]  /*0460*/  MOV R28, 0x480 ;  /* 0x00000480001c7802 */ /* 0x000fce0000000f00 */
[----:B------:R-:W-:Y:S05]  /*0470*/  CALL.REL.NOINC `($__internal_0_$__cuda_sm20_div_rn_f64_full) ;  /* 0x0000004000f07944 */ /* 0x000fea0003c00000 */
[----:B------:R-:W-:Y:S02]  /*0480*/  IMAD.MOV.U32 R10, RZ, RZ, R20 ;  /* 0x000000ffff0a7224 */ /* 0x000fe400078e0014 */
[----:B------:R-:W-:-:S07]  /*0490*/  IMAD.MOV.U32 R11, RZ, RZ, R21 ;  /* 0x000000ffff0b7224 */ /* 0x000fce00078e0015 */
.L_x_3:
[----:B------:R-:W0:Y:S01]  /*04a0*/  MUFU.RCP64H R7, 1.4142131805419921875 ;  /* 0x3ff6a09e00077908 */ /* 0x000e220000001800 */
[----:B------:R-:W-:Y:S01]  /*04b0*/  MOV R12, 0x667f3bcd ;  /* 0x667f3bcd000c7802 */ /* 0x000fe20000000f00 */
        /* <DEDUP_REMOVED lines=9> */
[----:B------:R-:W-:Y:S02]  /*0550*/  DFMA R14, R8, R6, R8 ;  /* 0x00000006080e722b */ /* 0x000fe40000000008 */
[----:B------:R-:W0:Y:S06]  /*0560*/  FRND.F64.FLOOR R6, R10 ;  /* 0x0000000a00067313 */ /* 0x000e2c0000305800 */
[----:B------:R-:W-:-:S08]  /*0570*/  DMUL R8, R14, R20 ;  /* 0x000000140e087228 */ /* 0x000fd00000000000 */
[----:B------:R-:W-:Y:S01]  /*0580*/  DFMA R12, R8, -R12, R20 ;  /* 0x8000000c080c722b */ /* 0x000fe20000000014 */
[----:B0-----:R0:W1:Y:S07]  /*0590*/  F2I.F64.TRUNC R6, -R6 ;  /* 0x8000000600067311 */ /* 0x00106e000030d100 */
[----:B------:R-:W-:-:S10]  /*05a0*/  DFMA R8, R14, R12, R8 ;  /* 0x0000000c0e08722b */ /* 0x000fd40000000008 */
[----:B------:R-:W-:-:S05]  /*05b0*/  FFMA R5, RZ, 1.9267766475677490234, R9 ;  /* 0x3ff6a09eff057823 */ /* 0x000fca0000000009 */
[----:B------:R-:W-:-:S13]  /*05c0*/  FSETP.GT.AND P0, PT, |R5|, 1.469367938527859385e-39, PT ;  /* 0x001000000500780b */ /* 0x000fda0003f04200 */
[----:B01----:R-:W-:Y:S05]  /*05d0*/  @P0 BRA P1, `(.L_x_4) ;  /* 0x0000000000180947 */ /* 0x003fea0000800000 */
[----:B------:R-:W-:Y:S01]  /*05e0*/  MOV R18, 0x667f3bcd ;  /* 0x667f3bcd00127802 */ /* 0x000fe20000000f00 */
[----:B------:R-:W-:Y:S01]  /*05f0*/  IMAD.MOV.U32 R19, RZ, RZ, 0x3ff6a09e ;  /* 0x3ff6a09eff137424 */ /* 0x000fe200078e00ff */
[----:B------:R-:W-:-:S07]  /*0600*/  MOV R28, 0x620 ;  /* 0x00000620001c7802 */ /* 0x000fce0000000f00 */
[----:B------:R-:W-:Y:S05]  /*0610*/  CALL.REL.NOINC `($__internal_0_$__cuda_sm20_div_rn_f64_full) ;  /* 0x0000004000887944 */ /* 0x000fea0003c00000 */
[----:B------:R-:W-:Y:S01]  /*0620*/  IMAD.MOV.U32 R8, RZ, RZ, R20 ;  /* 0x000000ffff087224 */ /* 0x000fe200078e0014 */
[----:B------:R-:W-:-:S07]  /*0630*/  MOV R9, R21 ;  /* 0x0000001500097202 */ /* 0x000fce0000000f00 */
.L_x_4:
[----:B------:R-:W0:Y:S01]  /*0640*/  MUFU.RCP64H R11, 1.4142131805419921875 ;  /* 0x3ff6a09e000b7908 */ /* 0x000e220000001800 */
[----:B------:R-:W-:Y:S01]  /*0650*/  IMAD.MOV.U32 R12, RZ, RZ, 0x667f3bcd ;  /* 0x667f3bcdff0c7424 */ /* 0x000fe200078e00ff */
[----:B------:R-:W-:Y:S01]  /*0660*/  MOV R10, 0x1 ;  /* 0x00000001000a7802 */ /* 0x000fe20000000f00 */
[----:B------:R-:W-:Y:S01]  /*0670*/  IMAD.MOV.U32 R13, RZ, RZ, 0x3ff6a09e ;  /* 0x3ff6a09eff0d7424 */ /* 0x000fe200078e00ff */
[----:B------:R-:W1:Y:S04]  /*0680*/  LDCU.64 UR4, c[0x0][0x3d0] ;  /* 0x00007a00ff0477ac */ /* 0x000e680008000a00 */
[----:B------:R-:W-:Y:S01]  /*0690*/  F2I.F64.CEIL R7, R8 ;  /* 0x0000000800077311 */ /* 0x000fe20000309100 */
[----:B0-----:R-:W-:Y:S01]  /*06a0*/  DFMA R14, R10, -R12, 1 ;  /* 0x3ff000000a0e742b */ /* 0x001fe2000000080c */
[----:B-1----:R-:W-:-:S07]  /*06b0*/  UIADD3 UR4, UPT, UPT, UR4, UR5, URZ ;  /* 0x0000000504047290 */ /* 0x002fce000fffe0ff */
[----:B------:R-:W-:Y:S02]  /*06c0*/  DFMA R14, R14, R14, R14 ;  /* 0x0000000e0e0e722b */ /* 0x000fe4000000000e */
[----:B------:R-:W0:Y:S06]  /*06d0*/  I2F.F64 R20, UR4 ;  /* 0x0000000400147d12 */ /* 0x000e2c0008201c00 */
[----:B------:R-:W-:-:S08]  /*06e0*/  DFMA R14, R10, R14, R10 ;  /* 0x0000000e0a0e722b */ /* 0x000fd0000000000a */
[----:B------:R-:W-:Y:S01]  /*06f0*/  DFMA R10, R14, -R12, 1 ;  /* 0x3ff000000e0a742b */ /* 0x000fe2000000080c */
[----:B0-----:R-:W-:-:S07]  /*0700*/  FSETP.GEU.AND P1, PT, |R21|, 6.5827683646048100446e-37, PT ;  /* 0x036000001500780b */ /* 0x001fce0003f2e200 */
        /* <DEDUP_REMOVED lines=8> */
[----:B------:R-:W-:Y:S01]  /*0790*/  MOV R28, 0x7c0 ;  /* 0x000007c0001c7802 */ /* 0x000fe20000000f00 */
[----:B------:R-:W-:-:S07]  /*07a0*/  IMAD.MOV.U32 R19, RZ, RZ, 0x3ff6a09e ;  /* 0x3ff6a09eff137424 */ /* 0x000fce00078e00ff */
[----:B------:R-:W-:Y:S05]  /*07b0*/  CALL.REL.NOINC `($__internal_0_$__cuda_sm20_div_rn_f64_full) ;  /* 0x0000004000207944 */ /* 0x000fea0003c00000 */
[----:B------:R-:W-:Y:S01]  /*07c0*/  MOV R10, R20 ;  /* 0x00000014000a7202 */ /* 0x000fe20000000f00 */
[----:B------:R-:W-:-:S07]  /*07d0*/  IMAD.MOV.U32 R11, RZ, RZ, R21 ;  /* 0x000000ffff0b7224 */ /* 0x000fce00078e0015 */
.L_x_5:
[----:B------:R0:W1:Y:S01]  /*07e0*/  F2I.F64.CEIL R8, R10 ;  /* 0x0000000a00087311 */ /* 0x0000620000309100 */
[----:B------:R-:W-:Y:S01]  /*07f0*/  IMAD.MOV.U32 R5, RZ, RZ, RZ ;  /* 0x000000ffff057224 */ /* 0x000fe200078e00ff */
[----:B------:R-:W-:Y:S06]  /*0800*/  BRA `(.L_x_1) ;  /* 0x0000000400387947 */ /* 0x000fec0003800000 */
.L_x_2:
[----:B------:R-:W0:Y:S01]  /*0810*/  MUFU.RCP64H R7, 1.4142131805419921875 ;  /* 0x3ff6a09e00077908 */ /* 0x000e220000001800 */
[----:B------:R-:W-:Y:S02]  /*0820*/  HFMA2 R8, -RZ, RZ, 1663, 0.97509765625 ;  /* 0x667f3bcdff087431 */ /* 0x000fe400000001ff */
[----:B------:R-:W-:Y:S01]  /*0830*/  IMAD.MOV.U32 R9, RZ, RZ, 0x3ff6a09e ;  /* 0x3ff6a09eff097424 */ /* 0x000fe200078e00ff */
[----:B------:R-:W1:Y:S01]  /*0840*/  LDCU.64 UR4, c[0x0][0x3d0] ;  /* 0x00007a00ff0477ac */ /* 0x000e620008000a00 */
[----:B------:R-:W-:-:S06]  /*0850*/  IMAD.MOV.U32 R6, RZ, RZ, 0x1 ;  /* 0x00000001ff067424 */ /* 0x000fcc00078e00ff */
        /* <DEDUP_REMOVED lines=14> */
[----:B------:R-:W-:Y:S01]  /*0940*/  MOV R18, 0x667f3bcd ;  /* 0x667f3bcd00127802 */ /* 0x000fe20000000f00 */
[----:B------:R-:W-:Y:S01]  /*0950*/  IMAD.MOV.U32 R19, RZ, RZ, 0x3ff6a09e ;  /* 0x3ff6a09eff137424 */ /* 0x000fe200078e00ff */
[----:B------:R-:W-:-:S07]  /*0960*/  MOV R28, 0x980 ;  /* 0x00000980001c7802 */ /* 0x000fce0000000f00 */
[----:B------:R-:W-:Y:S05]  /*0970*/  CALL.REL.NOINC `($__internal_0_$__cuda_sm20_div_rn_f64_full) ;  /* 0x0000003c00b07944 */ /* 0x000fea0003c00000 */
[----:B------:R-:W-:Y:S01]  /*0980*/  IMAD.MOV.U32 R6, RZ, RZ, R20 ;  /* 0x000000ffff067224 */ /* 0x000fe200078e0014 */
[----:B------:R-:W-:-:S07]  /*0990*/  MOV R7, R21 ;  /* 0x0000001500077202 */ /* 0x000fce0000000f00 */
.L_x_6:
[----:B------:R-:W0:Y:S01]  /*09a0*/  MUFU.RCP64H R9, 1.4142131805419921875 ;  /* 0x3ff6a09e00097908 */ /* 0x000e220000001800 */
[----:B------:R-:W-:Y:S01]  /*09b0*/  IMAD.MOV.U32 R10, RZ, RZ, 0x667f3bcd ;  /* 0x667f3bcdff0a7424 */ /* 0x000fe200078e00ff */
[----:B------:R-:W-:Y:S01]  /*09c0*/  MOV R8, 0x1 ;  /* 0x0000000100087802 */ /* 0x000fe20000000f00 */
[----:B------:R-:W-:Y:S01]  /*09d0*/  IMAD.MOV.U32 R11, RZ, RZ, 0x3ff6a09e ;  /* 0x3ff6a09eff0b7424 */ /* 0x000fe200078e00ff */
[----:B------:R-:W1:Y:S04]  /*09e0*/  LDCU UR4, c[0x0][0x3d4] ;  /* 0x00007a80ff0477ac */ /* 0x000e680008000800 */
[----:B------:R-:W-:Y:S01]  /*09f0*/  F2I.F64.TRUNC R7, R6 ;  /* 0x0000000600077311 */ /* 0x000fe2000030d100 */
[----:B0-----:R-:W-:Y:S01]  /*0a00*/  DFMA R12, R8, -R10, 1 ;  /* 0x3ff00000080c742b */ /* 0x001fe2000000080a */
[----:B-1----:R-:W-:-:S07]  /*0a10*/  UIADD3 UR4, UPT, UPT, -UR4, URZ, URZ ;  /* 0x000000ff04047290 */ /* 0x002fce000fffe1ff */
        /* <DEDUP_REMOVED lines=18> */
.L_x_7:
[----:B------:R-:W0:Y:S01]  /*0b40*/  MUFU.RCP64H R11, 1.4142131805419921875 ;  /* 0x3ff6a09e000b7908 */ /* 0x000e220000001800 */
[----:B------:R-:W-:Y:S01]  /*0b50*/  IMAD.MOV.U32 R12, RZ, RZ, 0x667f3bcd ;  /* 0x667f3bcdff0c7424 */ /* 0x000fe200078e00ff */
[----:B------:R-:W-:Y:S01]  /*0b60*/  MOV R13, 0x3ff6a09e ;  /* 0x3ff6a09e000d7802 */ /* 0x000fe20000000f00 */
[----:B------:R-:W-:Y:S01]  /*0b70*/  IMAD.MOV.U32 R10, RZ, RZ, 0x1 ;  /* 0x00000001ff0a7424 */ /* 0x000fe200078e00ff */
[----:B------:R-:W1:Y:S04]  /*0b80*/  LDCU UR4, c[0x0][0x3d0] ;  /* 0x00007a00ff0477ac */ /* 0x000e680008000800 */
[----:B------:R-:W-:Y:S01]  /*0b90*/  F2I.F64.TRUNC R5, R8 ;  /* 0x0000000800057311 */ /* 0x000fe2000030d100 */
[----:B0-----:R-:W-:-:S07]  /*0ba0*/  DFMA R14, R10, -R12, 1 ;  /* 0x3ff000000a0e742b */ /* 0x001fce000000080c */
[----:B-1----:R-:W0:Y:S01]  /*0bb0*/  I2F.F64 R20, UR4 ;  /* 0x0000000400147d12 */ /* 0x002e220008201c00 */
        /* <DEDUP_REMOVED lines=17> */
.L_x_8:
[----:B------:R2:W3:Y:S01]  /*0cd0*/  F2I.F64.TRUNC R8, R10 ;  /* 0x0000000a00087311 */ /* 0x0004e2000030d100 */
[----:B------:R-:W-:-:S07]  /*0ce0*/  MOV R6, RZ ;  /* 0x000000ff00067202 */ /* 0x000fce0000000f00 */
.L_x_1:
[----:B------:R-:W-:Y:S05]  /*0cf0*/  BSYNC.RECONVERGENT B0 ;  /* 0x0000000000007941 */ /* 0x000fea0003800200 */
.L_x_0:
[----:B------:R-:W4:Y:S01]  /*0d00*/  LDC.64 R12, c[0x0][0x3c8] ;  /* 0x0000f200ff0c7b82 */ /* 0x000f220000000a00 */
[C---:B0-2---:R-:W-:Y:S01]  /*0d10*/  IMAD.IADD R10, R3.reuse, 0x1, R7 ;  /* 0x00000001030a7824 */ /* 0x045fe200078e0207 */
[C---:B-1-3--:R-:W-:Y:S01]  /*0d20*/  IADD3 R11, PT, PT, R2.reuse, R8, RZ ;  /* 0x00000008020b7210 */ /* 0x04afe20007ffe0ff */
[----:B------:R-:W-:Y:S01]  /*0d30*/  IMAD.IADD R14, R2, 0x1, R5 ;  /* 0x00000001020e7824 */ /* 0x000fe200078e0205 */
[----:B------:R-:W-:Y:S01]  /*0d40*/  IADD3 R9, PT, PT, R3, R6, RZ ;  /* 0x0000000603097210 */ /* 0x000fe20007ffe0ff */
[----:B------:R-:W0:Y:S01]  /*0d50*/  LDCU.64 UR6, c[0x0][0x358] ;  /* 0x00006b00ff0677ac */ /* 0x000e220008000a00 */
[----:B------:R-:W1:Y:S01]  /*0d60*/  LDCU.64 UR8, c[0x0][0x398] ;  /* 0x00007300ff0877ac */ /* 0x000e620008000a00 */
[----:B----4-:R-:W-:-:S04]  /*0d70*/  ISETP.GE.AND P0, PT, R10, R13, PT ;  /* 0x0000000d0a00720c */ /* 0x010fc80003f06270 */
[----:B------:R-:W-:Y:S02]  /*0d80*/  ISETP.GE.OR P0, PT, R11, R12, P0 ;  /* 0x0000000c0b00720c */ /* 0x000fe40000706670 */
[----:B------:R-:W-:-:S04]  /*0d90*/  LOP3.LUT R12, R14, R9, RZ, 0xfc, !PT ;  /* 0x000000090e0c7212 */ /* 0x000fc800078efcff */
[----:B------:R-:W-:-:S13]  /*0da0*/  ISETP.LT.OR P0, PT, R12, RZ, P0 ;  /* 0x000000ff0c00720c */ /* 0x000fda0000701670 */
[----:B01----:R-:W-:Y:S05]  /*0db0*/  @P0 BRA `(.L_x_9) ;  /* 0x0000003800800947 */ /* 0x003fea0003800000 */
[----:B------:R-:W-:Y:S01]  /*0dc0*/  ISETP.GT.AND P0, PT, R8, R5, PT ;  /* 0x000000050800720c */ /* 0x000fe20003f04270 */
[----:B------:R-:W-:Y:S01]  /*0dd0*/  BSSY.RECONVERGENT B0, `(.L_x_10) ;  /* 0x000011b000007945 */ /* 0x000fe20003800200 */
[----:B------:R-:W-:-:S11]  /*0de0*/  IMAD.MOV.U32 R22, RZ, RZ, RZ ;  /* 0x000000ffff167224 */ /* 0x000fd600078e00ff */
[----:B------:R-:W-:Y:S05]  /*0df0*/  @!P0 BRA `(.L_x_11) ;  /* 0x0000001000608947 */ /* 0x000fea0003800000 */
[----:B------:R-:W-:Y:S01]  /*0e00*/  MOV R12, R14 ;  /* 0x0000000e000c7202 */ /* 0x000fe20000000f00 */
[----:B------:R-:W-:Y:S01]  /*0e10*/  BSSY.RECONVERGENT B1, `(.L_x_12) ;  /* 0x000008b000017945 */ /* 0x000fe20003800200 */
[----:B------:R-:W-:Y:S02]  /*0e20*/  CS2R R22, SRZ ;  /* 0x0000000000167805 */ /* 0x000fe4000001ff00 */
[----:B------:R-:W-:-:S04]  /*0e30*/  VIADDMNMX R11, R12, 0x1, R11, !PT ;  /* 0x000000010c0b7846 */ /* 0x000fc8000780010b */
[----:B------:R-:W-:Y:S01]  /*0e40*/  IADD3 R14, PT, PT, R2, R5, -R11 ;  /* 0x00000005020e7210 */ /* 0x000fe20007ffe80b */
[----:B------:R-:W-:-:S03]  /*0e50*/  IMAD.IADD R11, R11, 0x1, -R12 ;  /* 0x000000010b0b7824 */ /* 0x000fc600078e0a0c */
[----:B------:R-:W-:Y:S02]  /*0e60*/  ISETP.GT.U32.AND P1, PT, R14, -0x8, PT ;  /* 0xfffffff80e00780c */ /* 0x000fe40003f24070 */
[----:B------:R-:W-:-:S11]  /*0e70*/  LOP3.LUT P0, R14, R11, 0x7, RZ, 0xc0, !PT ;  /* 0x000000070b0e7812 */ /* 0x000fd6000780c0ff */
[----:B------:R-:W-:Y:S05]  /*0e80*/  @P1 BRA `(.L_x_13) ;  /* 0x00000008000c1947 */ /* 0x000fea0003800000 */
[----:B------:R-:W-:Y:S01]  /*0e90*/  HFMA2 R15, -RZ, RZ, 0, 0 ;  /* 0x00000000ff0f7431 */ /* 0x000fe200000001ff */
[----:B------:R-:W-:Y:S02]  /*0ea0*/  SHF.R.S32.HI R16, RZ, 0x1f, R10 ;  /* 0x0000001fff107819 */ /* 0x000fe4000001140a */
[----:B------:R-:W-:-:S07]  /*0eb0*/  CS2R R22, SRZ ;  /* 0x0000000000167805 */ /* 0x000fce000001ff00 */
.L_x_14:
[----:B0-----:R-:W0:Y:S01]  /*0ec0*/  LDC.64 R24, c[0x0][0x398] ;  /* 0x0000e600ff187b82 */ /* 0x001e220000000a00 */
[----:B------:R-:W-:-:S04]  /*0ed0*/  IMAD R17, R12, R13, RZ ;  /* 0x0000000d0c117224 */ /* 0x000fc800078e02ff */
[----:B------:R-:W-:Y:S01]  /*0ee0*/  IMAD.IADD R19, R9, 0x1, R17 ;  /* 0x0000000109137824 */ /* 0x000fe200078e0211 */
[----:B------:R-:W-:Y:S02]  /*0ef0*/  IADD3 R18, P1, PT, R10, R17, RZ ;  /* 0x000000110a127210 */ /* 0x000fe40007f3e0ff */
[----:B-1----:R-:W1:Y:S02]  /*0f00*/  LDC.64 R20, c[0x0][0x380] ;  /* 0x0000e000ff147b82 */ /* 0x002e640000000a00 */
[----:B------:R-:W-:Y:S02]  /*0f10*/  LEA.HI.X.SX32 R27, R17, R16, 0x1, P1 ;  /* 0x00000010111b7211 */ /* 0x000fe400008f0eff */
[----:B------:R-:W-:-:S04]  /*0f20*/  LEA R30, P1, R18, UR8, 0x2 ;  /* 0x00000008121e7c11 */ /* 0x000fc8000f8210ff */
[----:B------:R-:W-:-:S05]  /*0f30*/  LEA.HI.X R31, R18, UR9, R27, 0x2, P1 ;  /* 0x00000009121f7c11 */ /* 0x000fca00088f141b */
[----:B------:R-:W2:Y:S01]  /*0f40*/  LDG.E R28, desc[UR6][R30.64+-0x4] ;  /* 0xfffffc061e1c7981 */ /* 0x000ea2000c1e1900 */
[----:B0-----:R-:W-:-:S05]  /*0f50*/  IMAD.WIDE R24, R19, 0x4, R24 ;  /* 0x0000000413187825 */ /* 0x001fca00078e0218 */
[----:B------:R0:W2:Y:S01]  /*0f60*/  LDG.E R29, desc[UR6][R24.64] ;  /* 0x00000006181d7981 */ /* 0x0000a2000c1e1900 */
[----:B-1----:R-:W-:Y:S01]  /*0f70*/  IMAD.WIDE R20, R19, 0x4, R20 ;  /* 0x0000000413147825 */ /* 0x002fe200078e0214 */
[----:B------:R-:W-:-:S04]  /*0f80*/  IADD3 R17, PT, PT, R17, R13, RZ ;  /* 0x0000000d11117210 */ /* 0x000fc80007ffe0ff */
[----:B------:R1:W3:Y:S01]  /*0f90*/  LDG.E R27, desc[UR6][R20.64] ;  /* 0x00000006141b7981 */ /* 0x0002e2000c1e1900 */
[----:B------:R-:W-:-:S04]  /*0fa0*/  IADD3 R18, P1, PT, R10, R17, RZ ;  /* 0x000000110a127210 */ /* 0x000fc80007f3e0ff */
[----:B------:R-:W-:Y:S02]  /*0fb0*/  LEA.HI.X.SX32 R19, R17, R16, 0x1, P1 ;  /* 0x0000001011137211 */ /* 0x000fe400008f0eff */
[----:B------:R-:W-:-:S04]  /*0fc0*/  LEA R32, P1, R18, UR8, 0x2 ;  /* 0x0000000812207c11 */ /* 0x000fc8000f8210ff */
[----:B------:R-:W-:Y:S01]  /*0fd0*/  LEA.HI.X R33, R18, UR9, R19, 0x2, P1 ;  /* 0x0000000912217c11 */ /* 0x000fe200088f1413 */
[----:B------:R-:W-:-:S04]  /*0fe0*/  IMAD.WIDE R18, R13, 0x4, R24 ;  /* 0x000000040d127825 */ /* 0x000fc800078e0218 */
[----:B------:R-:W4:Y:S01]  /*0ff0*/  LDG.E R32, desc[UR6][R32.64+-0x4] ;  /* 0xfffffc0620207981 */ /* 0x000f22000c1e1900 */
[----:B0-----:R-:W-:-:S05]  /*1000*/  IMAD.WIDE R24, R13, 0x4, R20 ;  /* 0x000000040d187825 */ /* 0x001fca00078e0214 */
[----:B------:R-:W5:Y:S04]  /*1010*/  LDG.E R30, desc[UR6][R24.64] ;  /* 0x00000006181e7981 */ /* 0x000f68000c1e1900 */
[----:B------:R0:W4:Y:S01]  /*1020*/  LDG.E R33, desc[UR6][R18.64] ;  /* 0x0000000612217981 */ /* 0x000122000c1e1900 */
[----:B------:R-:W-:-:S05]  /*1030*/  IMAD.IADD R37, R17, 0x1, R13 ;  /* 0x0000000111257824 */ /* 0x000fca00078e020d */
[----:B------:R-:W-:-:S04]  /*1040*/  IADD3 R17, P1, PT, R10, R37, RZ ;  /* 0x000000250a117210 */ /* 0x000fc80007f3e0ff */
[----:B-1----:R-:W-:Y:S02]  /*1050*/  LEA.HI.X.SX32 R20, R37, R16, 0x1, P1 ;  /* 0x0000001025147211 */ /* 0x002fe400008f0eff */
[----:B------:R-:W-:-:S04]  /*1060*/  LEA R34, P1, R17, UR8, 0x2 ;  /* 0x0000000811227c11 */ /* 0x000fc8000f8210ff */
[----:B------:R-:W-:Y:S01]  /*1070*/  LEA.HI.X R35, R17, UR9, R20, 0x2, P1 ;  /* 0x0000000911237c11 */ /* 0x000fe200088f1414 */
[----:B------:R-:W-:-:S04]  /*1080*/  IMAD.WIDE R20, R13, 0x4, R18 ;  /* 0x000000040d147825 */ /* 0x000fc800078e0212 */
[----:B------:R-:W5:Y:S04]  /*1090*/  LDG.E R31, desc[UR6][R34.64+-0x4] ;  /* 0xfffffc06221f7981 */ /* 0x000f68000c1e1900 */
[----:B------:R1:W5:Y:S01]  /*10a0*/  LDG.E R26, desc[UR6][R20.64] ;  /* 0x00000006141a7981 */ /* 0x000362000c1e1900 */
[----:B0-----:R-:W-:-:S05]  /*10b0*/  IMAD.WIDE R18, R13, 0x4, R24 ;  /* 0x000000040d127825 */ /* 0x001fca00078e0218 */
[----:B------:R0:W5:Y:S01]  /*10c0*/  LDG.E R17, desc[UR6][R18.64] ;  /* 0x0000000612117981 */ /* 0x000162000c1e1900 */
[----:B------:R-:W-:Y:S01]  /*10d0*/  IADD3 R25, PT, PT, R37, R13, RZ ;  /* 0x0000000d25197210 */ /* 0x000fe20007ffe0ff */
[----:B------:R-:W3:Y:S03]  /*10e0*/  I2F.S64 R22, R22 ;  /* 0x0000001600167312 */ /* 0x000ee60000301400 */
[----:B------:R-:W-:Y:S01]  /*10f0*/  IADD3 R36, P1, PT, R10, R25, RZ ;  /* 0x000000190a247210 */ /* 0x000fe20007f3e0ff */
[----:B-1----:R-:W-:-:S04]  /*1100*/  IMAD.WIDE R20, R13, 0x4, R20 ;  /* 0x000000040d147825 */ /* 0x002fc800078e0214 */
[----:B0-----:R-:W-:-:S04]  /*1110*/  IMAD.WIDE R18, R13, 0x4, R18 ;  /* 0x000000040d127825 */ /* 0x001fc800078e0212 */
[----:B--2---:R-:W-:Y:S01]  /*1120*/  FADD R24, R28, -R29 ;  /* 0x8000001d1c187221 */ /* 0x004fe20000000000 */
[----:B------:R-:W-:Y:S02]  /*1130*/  LEA.HI.X.SX32 R29, R25, R16, 0x1, P1 ;  /* 0x00000010191d7211 */ /* 0x000fe400008f0eff */
[----:B------:R-:W-:-:S04]  /*1140*/  LEA R28, P1, R36, UR8, 0x2 ;  /* 0x00000008241c7c11 */ /* 0x000fc8000f8210ff */
[----:B------:R-:W-:Y:S01]  /*1150*/  LEA.HI.X R29, R36, UR9, R29, 0x2, P1 ;  /* 0x00000009241d7c11 */ /* 0x000fe200088f141d */
[----:B---3--:R-:W-:Y:S02]  /*1160*/  FADD R35, R24, R27 ;  /* 0x0000001b18237221 */ /* 0x008fe40000000000 */
[----:B------:R0:W2:Y:S04]  /*1170*/  LDG.E R24, desc[UR6][R20.64] ;  /* 0x0000000614187981 */ /* 0x0000a8000c1e1900 */
[----:B------:R1:W2:Y:S01]  /*1180*/  LDG.E R27, desc[UR6][R28.64+-0x4] ;  /* 0xfffffc061c1b7981 */ /* 0x0002a2000c1e1900 */
[----:B------:R-:W-:-:S03]  /*1190*/  FADD R23, R35, R22 ;  /* 0x0000001623177221 */ /* 0x000fc60000000000 */
[----:B------:R3:W2:Y:S03]  /*11a0*/  LDG.E R35, desc[UR6][R18.64] ;  /* 0x0000000612237981 */ /* 0x0006a6000c1e1900 */
[----:B------:R-:W1:Y:S01]  /*11b0*/  F2I.S64.TRUNC R22, R23 ;  /* 0x0000001700167311 */ /* 0x000e62000020d900 */
[----:B------:R-:W-:Y:S02]  /*11c0*/  IMAD.IADD R25, R25, 0x1, R13 ;  /* 0x0000000119197824 */ /* 0x000fe400078e020d */
[----:B0-----:R-:W-:-:S04]  /*11d0*/  IMAD.WIDE R20, R13, 0x4, R20 ;  /* 0x000000040d147825 */ /* 0x001fc800078e0214 */
[----:B----4-:R-:W-:Y:S01]  /*11e0*/  FADD R33, R32, -R33 ;  /* 0x8000002120217221 */ /* 0x010fe20000000000 */
[----:B------:R-:W-:Y:S01]  /*11f0*/  IADD3 R32, P1, PT, R10, R25, RZ ;  /* 0x000000190a207210 */ /* 0x000fe20007f3e0ff */
[----:B-1----:R-:W0:Y:S03]  /*1200*/  I2F.S64 R22, R22 ;  /* 0x0000001600167312 */ /* 0x002e260000301400 */
[----:B------:R-:W-:Y:S02]  /*1210*/  LEA.HI.X.SX32 R37, R25, R16, 0x1, P1 ;  /* 0x0000001019257211 */ /* 0x000fe400008f0eff */
[----:B------:R-:W-:-:S04]  /*1220*/  LEA R28, P1, R32, UR8, 0x2 ;  /* 0x00000008201c7c11 */ /* 0x000fc8000f8210ff */
[----:B------:R-:W-:Y:S01]  /*1230*/  LEA.HI.X R29, R32, UR9, R37, 0x2, P1 ;  /* 0x00000009201d7c11 */ /* 0x000fe200088f1425 */
[----:B-----5:R-:W-:Y:S01]  /*1240*/  FADD R37, R33, R30 ;  /* 0x0000001e21257221 */ /* 0x020fe20000000000 */
[----:B---3--:R-:W-:Y:S01]  /*1250*/  IMAD.WIDE R18, R13, 0x4, R18 ;  /* 0x000000040d127825 */ /* 0x008fe200078e0212 */
[----:B------:R1:W3:Y:S04]  /*1260*/  LDG.E R30, desc[UR6][R20.64] ;  /* 0x00000006141e7981 */ /* 0x0002e8000c1e1900 */
[----:B------:R-:W3:Y:S01]  /*1270*/  LDG.E R33, desc[UR6][R28.64+-0x4] ;  /* 0xfffffc061c217981 */ /* 0x000ee2000c1e1900 */
[----:B0-----:R-:W-:-:S03]  /*1280*/  FADD R34, R37, R22 ;  /* 0x0000001625227221 */ /* 0x001fc60000000000 */
[----:B------:R0:W4:Y:S01]  /*1290*/  LDG.E R32, desc[UR6][R18.64] ;  /* 0x0000000612207981 */ /* 0x000122000c1e1900 */
[----:B------:R-:W5:Y:S01]  /*12a0*/  F2I.S64.TRUNC R22, R34 ;  /* 0x0000002200167311 */ /* 0x000f62000020d900 */
[----:B------:R-:W-:Y:S01]  /*12b0*/  IADD3 R25, PT, PT, R25, R13, RZ ;  /* 0x0000000d19197210 */ /* 0x000fe20007ffe0ff */
[----:B------:R-:W-:-:S03]  /*12c0*/  FADD R26, R31, -R26 ;  /* 0x8000001a1f1a7221 */ /* 0x000fc60000000000 */
[----:B------:R-:W-:-:S04]  /*12d0*/  IADD3 R31, P1, PT, R10, R25, RZ ;  /* 0x000000190a1f7210 */ /* 0x000fc80007f3e0ff */
[----:B------:R-:W-:Y:S02]  /*12e0*/  LEA.HI.X.SX32 R37, R25, R16, 0x1, P1 ;  /* 0x0000001019257211 */ /* 0x000fe400008f0eff */
[C---:B------:R-:W-:Y:S01]  /*12f0*/  LEA R36, P1, R31.reuse, UR8, 0x2 ;  /* 0x000000081f247c11 */ /* 0x040fe2000f8210ff */
[----:B-----5:R-:W5:Y:S03]  /*1300*/  I2F.S64 R22, R22 ;  /* 0x0000001600167312 */ /* 0x020f660000301400 */
[----:B------:R-:W-:Y:S01]  /*1310*/  LEA.HI.X R37, R31, UR9, R37, 0x2, P1 ;  /* 0x000000091f257c11 */ /* 0x000fe200088f1425 */
[----:B-1----:R-:W-:-:S04]  /*1320*/  IMAD.WIDE R20, R13, 0x4, R20 ;  /* 0x000000040d147825 */ /* 0x002fc800078e0214 */
[----:B------:R-:W-:Y:S01]  /*1330*/  FADD R17, R26, R17 ;  /* 0x000000111a117221 */ /* 0x000fe20000000000 */
[----:B0-----:R-:W-:Y:S01]  /*1340*/  IMAD.WIDE R18, R13, 0x4, R18 ;  /* 0x000000040d127825 */ /* 0x001fe200078e0212 */
[----:B------:R0:W4:Y:S04]  /*1350*/  LDG.E R31, desc[UR6][R36.64+-0x4] ;  /* 0xfffffc06241f7981 */ /* 0x000128000c1e1900 */
[----:B------:R1:W4:Y:S04]  /*1360*/  LDG.E R28, desc[UR6][R20.64] ;  /* 0x00000006141c7981 */ /* 0x000328000c1e1900 */
[----:B------:R1:W4:Y:S01]  /*1370*/  LDG.E R29, desc[UR6][R18.64] ;  /* 0x00000006121d7981 */ /* 0x000322000c1e1900 */
[----:B-----5:R-:W-:-:S04]  /*1380*/  FADD R17, R17, R22 ;  /* 0x0000001611117221 */ /* 0x020fc80000000000 */
[----:B0-----:R-:W0:Y:S01]  /*1390*/  F2I.S64.TRUNC R36, R17 ;  /* 0x0000001100247311 */ /* 0x001e22000020d900 */
[----:B------:R-:W-:Y:S02]  /*13a0*/  IMAD.IADD R25, R25, 0x1, R13 ;  /* 0x0000000119197824 */ /* 0x000fe400078e020d */
[----:B------:R-:W-:-:S03]  /*13b0*/  IMAD.WIDE R22, R13, 0x4, R20 ;  /* 0x000000040d167825 */ /* 0x000fc600078e0214 */
[----:B-1----:R-:W-:Y:S01]  /*13c0*/  IADD3 R21, P1, PT, R10, R25, RZ ;  /* 0x000000190a157210 */ /* 0x002fe20007f3e0ff */
[----:B------:R-:W-:Y:S01]  /*13d0*/  IMAD.WIDE R18, R13, 0x4, R18 ;  /* 0x000000040d127825 */ /* 0x000fe200078e0212 */
[----:B------:R1:W5:Y:S01]  /*13e0*/  LDG.E R26, desc[UR6][R22.64] ;  /* 0x00000006161a7981 */ /* 0x000362000c1e1900 */
[----:B0-----:R0:W2:Y:S02]  /*13f0*/  I2F.S64 R34, R36 ;  /* 0x0000002400227312 */ /* 0x0010a40000301400 */
[----:B0-----:R-:W-:Y:S02]  /*1400*/  LEA.HI.X.SX32 R36, R25, R16, 0x1, P1 ;  /* 0x0000001019247211 */ /* 0x001fe400008f0eff */
[----:B------:R-:W-:-:S04]  /*1410*/  LEA R20, P1, R21, UR8, 0x2 ;  /* 0x0000000815147c11 */ /* 0x000fc8000f8210ff */
[----:B------:R-:W-:-:S06]  /*1420*/  LEA.HI.X R21, R21, UR9, R36, 0x2, P1 ;  /* 0x0000000915157c11 */ /* 0x000fcc00088f1424 */
[----:B------:R-:W5:Y:S01]  /*1430*/  LDG.E R21, desc[UR6][R20.64+-0x4] ;  /* 0xfffffc0614157981 */ /* 0x000f62000c1e1900 */
[----:B-1----:R-:W-:-:S05]  /*1440*/  IMAD.WIDE R22, R13, 0x4, R22 ;  /* 0x000000040d167825 */ /* 0x002fca00078e0216 */
[----:B------:R0:W5:Y:S04]  /*1450*/  LDG.E R17, desc[UR6][R22.64] ;  /* 0x0000000616117981 */ /* 0x000168000c1e1900 */
[----:B------:R1:W5:Y:S01]  /*1460*/  LDG.E R20, desc[UR6][R18.64] ;  /* 0x0000000612147981 */ /* 0x000362000c1e1900 */
[----:B0-----:R-:W-:Y:S01]  /*1470*/  IMAD.WIDE R22, R13, 0x4, R18 ;  /* 0x000000040d167825 */ /* 0x001fe200078e0212 */
[----:B-1----:R-:W-:-:S04]  /*1480*/  IADD3 R19, PT, PT, R25, R13, RZ ;  /* 0x0000000d19137210 */ /* 0x002fc80007ffe0ff */
[----:B------:R0:W5:Y:S01]  /*1490*/  LDG.E R25, desc[UR6][R22.64] ;  /* 0x0000000616197981 */ /* 0x000162000c1e1900 */
[----:B------:R-:W-:-:S04]  /*14a0*/  IADD3 R18, P1, PT, R10, R19, RZ ;  /* 0x000000130a127210 */ /* 0x000fc80007f3e0ff */
[----:B------:R-:W-:Y:S02]  /*14b0*/  LEA.HI.X.SX32 R37, R19, R16, 0x1, P1 ;  /* 0x0000001013257211 */ /* 0x000fe400008f0eff */
[----:B------:R-:W-:-:S04]  /*14c0*/  LEA R36, P1, R18, UR8, 0x2 ;  /* 0x0000000812247c11 */ /* 0x000fc8000f8210ff */
[----:B------:R-:W-:-:S05]  /*14d0*/  LEA.HI.X R37, R18, UR9, R37, 0x2, P1 ;  /* 0x0000000912257c11 */ /* 0x000fca00088f1425 */
[----:B------:R-:W5:Y:S01]  /*14e0*/  LDG.E R36, desc[UR6][R36.64+-0x4] ;  /* 0xfffffc0624247981 */ /* 0x000f62000c1e1900 */
[----:B--2---:R-:W-:-:S04]  /*14f0*/  FADD R24, R27, -R24 ;  /* 0x800000181b187221 */ /* 0x004fc80000000000 */
[----:B------:R-:W-:-:S04]  /*1500*/  FADD R35, R24, R35 ;  /* 0x0000002318237221 */ /* 0x000fc80000000000 */
[----:B------:R-:W-:-:S06]  /*1510*/  FADD R18, R35, R34 ;  /* 0x0000002223127221 */ /* 0x000fcc0000000000 */
[----:B------:R-:W1:Y:S08]  /*1520*/  F2I.S64.TRUNC R18, R18 ;  /* 0x0000001200127311 */ /* 0x000e70000020d900 */
[----:B-1----:R-:W0:Y:S01]  /*1530*/  I2F.S64 R19, R18 ;  /* 0x0000001200137312 */ /* 0x002e220000301400 */
[----:B---3--:R-:W-:-:S04]  /*1540*/  FADD R33, R33, -R30 ;  /* 0x8000001e21217221 */ /* 0x008fc80000000000 */
[----:B----4-:R-:W-:-:S04]  /*1550*/  FADD R32, R33, R32 ;  /* 0x0000002021207221 */ /* 0x010fc80000000000 */
[----:B0-----:R-:W-:-:S06]  /*1560*/  FADD R22, R32, R19 ;  /* 0x0000001320167221 */ /* 0x001fcc0000000000 */
[----:B------:R-:W0:Y:S08]  /*1570*/  F2I.S64.TRUNC R22, R22 ;  /* 0x0000001600167311 */ /* 0x000e30000020d900 */
[----:B0-----:R-:W0:Y:S01]  /*1580*/  I2F.S64 R23, R22 ;  /* 0x0000001600177312 */ /* 0x001e220000301400 */
[----:B------:R-:W-:-:S04]  /*1590*/  FADD R28, R31, -R28 ;  /* 0x8000001c1f1c7221 */ /* 0x000fc80000000000 */
[----:B------:R-:W-:-:S04]  /*15a0*/  FADD R28, R28, R29 ;  /* 0x0000001d1c1c7221 */ /* 0x000fc80000000000 */
[----:B0-----:R-:W-:-:S06]  /*15b0*/  FADD R28, R28, R23 ;  /* 0x000000171c1c7221 */ /* 0x001fcc0000000000 */
[----:B------:R-:W0:Y:S08]  /*15c0*/  F2I.S64.TRUNC R28, R28 ;  /* 0x0000001c001c7311 */ /* 0x000e30000020d900 */
[----:B0-----:R-:W0:Y:S01]  /*15d0*/  I2F.S64 R29, R28 ;  /* 0x0000001c001d7312 */ /* 0x001e220000301400 */
[----:B-----5:R-:W-:-:S04]  /*15e0*/  FADD R21, R21, -R26 ;  /* 0x8000001a15157221 */ /* 0x020fc80000000000 */
[----:B------:R-:W-:-:S04]  /*15f0*/  FADD R20, R21, R20 ;  /* 0x0000001415147221 */ /* 0x000fc80000000000 */
[----:B0-----:R-:W-:-:S06]  /*1600*/  FADD R18, R20, R29 ;  /* 0x0000001d14127221 */ /* 0x001fcc0000000000 */
[----:B------:R-:W0:Y:S01]  /*1610*/  F2I.S64.TRUNC R18, R18 ;  /* 0x0000001200127311 */ /* 0x000e22000020d900 */
[----:B------:R-:W-:Y:S01]  /*1620*/  VIADD R15, R15, 0x8 ;  /* 0x000000080f0f7836 */ /* 0x000fe20000000000 */
[----:B------:R-:W-:-:S06]  /*1630*/  LOP3.LUT R24, R11, 0xfffffff8, RZ, 0xc0, !PT ;  /* 0xfffffff80b187812 */ /* 0x000fcc00078ec0ff */
[----:B0-----:R-:W0:Y:S01]  /*1640*/  I2F.S64 R20, R18 ;  /* 0x0000001200147312 */ /* 0x001e220000301400 */
[----:B------:R-:W-:-:S04]  /*1650*/  FADD R36, R36, -R17 ;  /* 0x8000001124247221 */ /* 0x000fc80000000000 */
[----:B------:R-:W-:Y:S01]  /*1660*/  FADD R25, R36, R25 ;  /* 0x0000001924197221 */ /* 0x000fe20000000000 */
[----:B------:R-:W-:-:S03]  /*1670*/  ISETP.NE.AND P1, PT, R15, R24, PT ;  /* 0x000000180f00720c */ /* 0x000fc60003f25270 */
[----:B0-----:R-:W-:-:S04]  /*1680*/  FADD R20, R25, R20 ;  /* 0x0000001419147221 */ /* 0x001fc80000000000 */
[----:B------:R0:W1:Y:S01]  /*1690*/  F2I.S64.TRUNC R22, R20 ;  /* 0x0000001400167311 */ /* 0x000062000020d900 */
[----:B------:R-:W-:-:S05]  /*16a0*/  IADD3 R12, PT, PT, R12, 0x8, RZ ;  /* 0x000000080c0c7810 */ /* 0x000fca0007ffe0ff */
[----:B------:R-:W-:Y:S05]  /*16b0*/  @P1 BRA `(.L_x_14) ;  /* 0xfffffff800001947 */ /* 0x000fea000383ffff */
.L_x_13:
[----:B------:R-:W-:Y:S05]  /*16c0*/  BSYNC.RECONVERGENT B1 ;  /* 0x0000000000017941 */ /* 0x000fea0003800200 */
.L_x_12:
[----:B------:R-:W-:Y:S04]  /*16d0*/  BSSY.RECONVERGENT B1, `(.L_x_15) ;  /* 0x0000089000017945 */ /* 0x000fe80003800200 */
[----:B------:R-:W-:Y:S05]  /*16e0*/  @!P0 BRA `(.L_x_16) ;  /* 0x00000008001c8947 */ /* 0x000fea0003800000 */
[----:B------:R-:W-:Y:S01]  /*16f0*/  ISETP.GE.U32.AND P1, PT, R14, 0x4, PT ;  /* 0x000000040e00780c */ /* 0x000fe20003f26070 */
[----:B------:R-:W-:Y:S01]  /*1700*/  BSSY.RECONVERGENT B2, `(.L_x_17) ;  /* 0x0000045000027945 */ /* 0x000fe20003800200 */
[----:B------:R-:W-:-:S11]  /*1710*/  LOP3.LUT P0, R14, R11, 0x3, RZ, 0xc0, !PT ;  /* 0x000000030b0e7812 */ /* 0x000fd6000780c0ff */
[----:B------:R-:W-:Y:S05]  /*1720*/  @!P1 BRA `(.L_x_18) ;  /* 0x0000000400089947 */ /* 0x000fea0003800000 */
[----:B0-----:R-:W0:Y:S01]  /*1730*/  LDC.64 R20, c[0x0][0x398] ;  /* 0x0000e600ff147b82 */ /* 0x001e220000000a00 */
[----:B------:R-:W2:Y:S01]  /*1740*/  LDCU.64 UR4, c[0x0][0x398] ;  /* 0x00007300ff0477ac */ /* 0x000ea20008000a00 */
[----:B------:R-:W-:Y:S01]  /*1750*/  IMAD R18, R12, R13, RZ ;  /* 0x0000000d0c127224 */ /* 0x000fe200078e02ff */
[----:B------:R-:W-:-:S03]  /*1760*/  SHF.R.S32.HI R33, RZ, 0x1f, R10 ;  /* 0x0000001fff217819 */ /* 0x000fc6000001140a */
[----:B------:R-:W-:Y:S01]  /*1770*/  IMAD.IADD R15, R9, 0x1, R18 ;  /* 0x00000001090f7824 */ /* 0x000fe200078e0212 */
[----:B------:R-:W-:Y:S01]  /*1780*/  IADD3 R19, P1, PT, R10, R18, RZ ;  /* 0x000000120a137210 */ /* 0x000fe20007f3e0ff */
[----:B------:R-:W3:Y:S03]  /*1790*/  LDC.64 R16, c[0x0][0x380] ;  /* 0x0000e000ff107b82 */ /* 0x000ee60000000a00 */
[----:B------:R-:W-:Y:S02]  /*17a0*/  LEA.HI.X.SX32 R24, R18, R33, 0x1, P1 ;  /* 0x0000002112187211 */ /* 0x000fe400008f0eff */
[----:B--2---:R-:W-:-:S04]  /*17b0*/  LEA R34, P1, R19, UR4, 0x2 ;  /* 0x0000000413227c11 */ /* 0x004fc8000f8210ff */
[----:B------:R-:W-:Y:S01]  /*17c0*/  LEA.HI.X R35, R19, UR5, R24, 0x2, P1 ;  /* 0x0000000513237c11 */ /* 0x000fe200088f1418 */
[----:B0-----:R-:W-:-:S04]  /*17d0*/  IMAD.WIDE R20, R15, 0x4, R20 ;  /* 0x000000040f147825 */ /* 0x001fc800078e0214 */
[----:B------:R-:W2:Y:S01]  /*17e0*/  LDG.E R32, desc[UR6][R34.64+-0x4] ;  /* 0xfffffc0622207981 */ /* 0x000ea2000c1e1900 */
[----:B---3--:R-:W-:-:S03]  /*17f0*/  IMAD.WIDE R16, R15, 0x4, R16 ;  /* 0x000000040f107825 */ /* 0x008fc600078e0210 */
[----:B------:R-:W2:Y:S04]  /*1800*/  LDG.E R29, desc[UR6][R20.64] ;  /* 0x00000006141d7981 */ /* 0x000ea8000c1e1900 */
[----:B------:R0:W3:Y:S01]  /*1810*/  LDG.E R31, desc[UR6][R16.64] ;  /* 0x00000006101f7981 */ /* 0x0000e2000c1e1900 */
[----:B------:R-:W-:-:S04]  /*1820*/  IADD3 R36, PT, PT, R18, R13, RZ ;  /* 0x0000000d12247210 */ /* 0x000fc80007ffe0ff */
[----:B------:R-:W-:-:S04]  /*1830*/  IADD3 R15, P1, PT, R10, R36, RZ ;  /* 0x000000240a0f7210 */ /* 0x000fc80007f3e0ff */
[----:B------:R-:W-:Y:S02]  /*1840*/  LEA.HI.X.SX32 R18, R36, R33, 0x1, P1 ;  /* 0x0000002124127211 */ /* 0x000fe400008f0eff */
[----:B------:R-:W-:Y:S01]  /*1850*/  LEA R24, P1, R15, UR4, 0x2 ;  /* 0x000000040f187c11 */ /* 0x000fe2000f8210ff */
[----:B------:R-:W-:-:S03]  /*1860*/  IMAD.WIDE R26, R13, 0x4, R20 ;  /* 0x000000040d1a7825 */ /* 0x000fc600078e0214 */
[----:B------:R-:W-:Y:S01]  /*1870*/  LEA.HI.X R25, R15, UR5, R18, 0x2, P1 ;  /* 0x000000050f197c11 */ /* 0x000fe200088f1412 */
[----:B------:R-:W-:Y:S01]  /*1880*/  IMAD.WIDE R18, R13, 0x4, R16 ;  /* 0x000000040d127825 */ /* 0x000fe200078e0210 */
[----:B------:R-:W4:Y:S04]  /*1890*/  LDG.E R15, desc[UR6][R26.64] ;  /* 0x000000061a0f7981 */ /* 0x000f28000c1e1900 */
[----:B------:R5:W4:Y:S04]  /*18a0*/  LDG.E R30, desc[UR6][R24.64+-0x4] ;  /* 0xfffffc06181e7981 */ /* 0x000b28000c1e1900 */
[----:B------:R1:W4:Y:S01]  /*18b0*/  LDG.E R28, desc[UR6][R18.64] ;  /* 0x00000006121c7981 */ /* 0x000322000c1e1900 */
[----:B------:R-:W-:-:S05]  /*18c0*/  IMAD.IADD R37, R36, 0x1, R13 ;  /* 0x0000000124257824 */ /* 0x000fca00078e020d */
[----:B0-----:R-:W-:-:S04]  /*18d0*/  IADD3 R16, P1, PT, R10, R37, RZ ;  /* 0x000000250a107210 */ /* 0x001fc80007f3e0ff */
[----:B------:R-:W-:Y:S02]  /*18e0*/  LEA.HI.X.SX32 R17, R37, R33, 0x1, P1 ;  /* 0x0000002125117211 */ /* 0x000fe400008f0eff */
[----:B------:R-:W-:-:S04]  /*18f0*/  LEA R20, P1, R16, UR4, 0x2 ;  /* 0x0000000410147c11 */ /* 0x000fc8000f8210ff */
[----:B------:R-:W-:Y:S01]  /*1900*/  LEA.HI.X R21, R16, UR5, R17, 0x2, P1 ;  /* 0x0000000510157c11 */ /* 0x000fe200088f1411 */
[----:B------:R-:W-:-:S04]  /*1910*/  IMAD.WIDE R16, R13, 0x4, R26 ;  /* 0x000000040d107825 */ /* 0x000fc800078e021a */
[----:B-----5:R-:W-:Y:S01]  /*1920*/  IMAD.WIDE R24, R13, 0x4, R18 ;  /* 0x000000040d187825 */ /* 0x020fe200078e0212 */
[----:B------:R0:W5:Y:S04]  /*1930*/  LDG.E R34, desc[UR6][R20.64+-0x4] ;  /* 0xfffffc0614227981 */ /* 0x000168000c1e1900 */
[----:B------:R3:W5:Y:S04]  /*1940*/  LDG.E R35, desc[UR6][R16.64] ;  /* 0x0000000610237981 */ /* 0x000768000c1e1900 */
[----:B------:R3:W5:Y:S01]  /*1950*/  LDG.E R36, desc[UR6][R24.64] ;  /* 0x0000000618247981 */ /* 0x000762000c1e1900 */
[----:B------:R-:W-:-:S04]  /*1960*/  IADD3 R37, PT, PT, R37, R13, RZ ;  /* 0x0000000d25257210 */ /* 0x000fc80007ffe0ff */
[----:B-1----:R-:W-:-:S04]  /*1970*/  IADD3 R19, P1, PT, R10, R37, RZ ;  /* 0x000000250a137210 */ /* 0x002fc80007f3e0ff */
[----:B------:R-:W-:Y:S02]  /*1980*/  LEA.HI.X.SX32 R26, R37, R33, 0x1, P1 ;  /* 0x00000021251a7211 */ /* 0x000fe400008f0eff */
[----:B------:R-:W-:-:S04]  /*1990*/  LEA R18, P1, R19, UR4, 0x2 ;  /* 0x0000000413127c11 */ /* 0x000fc8000f8210ff */
[----:B------:R-:W-:Y:S01]  /*19a0*/  LEA.HI.X R19, R19, UR5, R26, 0x2, P1 ;  /* 0x0000000513137c11 */ /* 0x000fe200088f141a */
[----:B------:R-:W-:-:S04]  /*19b0*/  IMAD.WIDE R26, R13, 0x4, R16 ;  /* 0x000000040d1a7825 */ /* 0x000fc800078e0210 */
[----:B0-----:R-:W-:Y:S01]  /*19c0*/  IMAD.WIDE R20, R13, 0x4, R24 ;  /* 0x000000040d147825 */ /* 0x001fe200078e0218 */
[----:B------:R0:W5:Y:S04]  /*19d0*/  LDG.E R33, desc[UR6][R18.64+-0x4] ;  /* 0xfffffc0612217981 */ /* 0x000168000c1e1900 */
[----:B------:R-:W5:Y:S04]  /*19e0*/  LDG.E R26, desc[UR6][R26.64] ;  /* 0x000000061a1a7981 */ /* 0x000f68000c1e1900 */
[----:B------:R-:W5:Y:S01]  /*19f0*/  LDG.E R20, desc[UR6][R20.64] ;  /* 0x0000000614147981 */ /* 0x000f62000c1e1900 */
[----:B------:R-:W1:Y:S01]  /*1a00*/  I2F.S64 R22, R22 ;  /* 0x0000001600167312 */ /* 0x000e620000301400 */
[----:B------:R-:W-:-:S02]  /*1a10*/  VIADD R12, R12, 0x4 ;  /* 0x000000040c0c7836 */ /* 0x000fc40000000000 */
[----:B--2---:R-:W-:-:S04]  /*1a20*/  FADD R32, R32, -R29 ;  /* 0x8000001d20207221 */ /* 0x004fc80000000000 */
[----:B---3--:R-:W-:-:S04]  /*1a30*/  FADD R31, R32, R31 ;  /* 0x0000001f201f7221 */ /* 0x008fc80000000000 */
[----:B-1----:R-:W-:-:S06]  /*1a40*/  FADD R16, R31, R22 ;  /* 0x000000161f107221 */ /* 0x002fcc0000000000 */
[----:B------:R-:W1:Y:S08]  /*1a50*/  F2I.S64.TRUNC R16, R16 ;  /* 0x0000001000107311 */ /* 0x000e70000020d900 */
[----:B-1----:R-:W1:Y:S01]  /*1a60*/  I2F.S64 R24, R16 ;  /* 0x0000001000187312 */ /* 0x002e620000301400 */
[----:B----4-:R-:W-:-:S04]  /*1a70*/  FADD R15, R30, -R15 ;  /* 0x8000000f1e0f7221 */ /* 0x010fc80000000000 */
[----:B------:R-:W-:-:S04]  /*1a80*/  FADD R15, R15, R28 ;  /* 0x0000001c0f0f7221 */ /* 0x000fc80000000000 */
[----:B-1----:R-:W-:-:S04]  /*1a90*/  FADD R15, R15, R24 ;  /* 0x000000180f0f7221 */ /* 0x002fc80000000000 */
[----:B0-----:R-:W0:Y:S01]  /*1aa0*/  F2I.S64.TRUNC R18, R15 ;  /* 0x0000000f00127311 */ /* 0x001e22000020d900 */
[----:B-----5:R-:W-:-:S07]  /*1ab0*/  FADD R35, R34, -R35 ;  /* 0x8000002322237221 */ /* 0x020fce0000000000 */
[----:B0-----:R-:W0:Y:S01]  /*1ac0*/  I2F.S64 R18, R18 ;  /* 0x0000001200127312 */ /* 0x001e220000301400 */
[----:B------:R-:W-:-:S04]  /*1ad0*/  FADD R35, R35, R36 ;  /* 0x0000002423237221 */ /* 0x000fc80000000000 */
[----:B0-----:R-:W-:-:S06]  /*1ae0*/  FADD R24, R35, R18 ;  /* 0x0000001223187221 */ /* 0x001fcc0000000000 */
[----:B------:R-:W0:Y:S01]  /*1af0*/  F2I.S64.TRUNC R24, R24 ;  /* 0x0000001800187311 */ /* 0x000e22000020d900 */
[----:B------:R-:W-:-:S07]  /*1b00*/  FADD R33, R33, -R26 ;  /* 0x8000001a21217221 */ /* 0x000fce0000000000 */
[----:B0-----:R-:W0:Y:S01]  /*1b10*/  I2F.S64 R25, R24 ;  /* 0x0000001800197312 */ /* 0x001e220000301400 */
[----:B------:R-:W-:-:S04]  /*1b20*/  FADD R20, R33, R20 ;  /* 0x0000001421147221 */ /* 0x000fc80000000000 */
[----:B0-----:R-:W-:-:S04]  /*1b30*/  FADD R20, R20, R25 ;  /* 0x0000001914147221 */ /* 0x001fc80000000000 */
[----:B------:R2:W3:Y:S03]  /*1b40*/  F2I.S64.TRUNC R22, R20 ;  /* 0x0000001400167311 */ /* 0x0004e6000020d900 */
.L_x_18:
[----:B------:R-:W-:Y:S05]  /*1b50*/  BSYNC.RECONVERGENT B2 ;  /* 0x0000000000027941 */ /* 0x000fea0003800200 */
.L_x_17:
[----:B------:R-:W-:Y:S05]  /*1b60*/  @!P0 BRA `(.L_x_16) ;  /* 0x0000000000fc8947 */ /* 0x000fea0003800000 */
[----:B------:R-:W-:Y:S01]  /*1b70*/  ISETP.NE.AND P0, PT, R14, 0x1, PT ;  /* 0x000000010e00780c */ /* 0x000fe20003f05270 */
[----:B------:R-:W-:Y:S01]  /*1b80*/  BSSY.RECONVERGENT B2, `(.L_x_19) ;  /* 0x0000028000027945 */ /* 0x000fe20003800200 */
[----:B------:R-:W-:-:S04]  /*1b90*/  LOP3.LUT R11, R11, 0x1, RZ, 0xc0, !PT ;  /* 0x000000010b0b7812 */ /* 0x000fc800078ec0ff */
[----:B------:R-:W-:-:S07]  /*1ba0*/  ISETP.NE.U32.AND P1, PT, R11, 0x1, PT ;  /* 0x000000010b00780c */ /* 0x000fce0003f25070 */
[----:B------:R-:W-:Y:S06]  /*1bb0*/  @!P0 BRA `(.L_x_20) ;  /* 0x0000000000908947 */ /* 0x000fec0003800000 */
[----:B------:R-:W4:Y:S01]  /*1bc0*/  LDC.64 R16, c[0x0][0x398] ;  /* 0x0000e600ff107b82 */ /* 0x000f220000000a00 */
[----:B------:R-:W5:Y:S01]  /*1bd0*/  LDCU.64 UR4, c[0x0][0x398] ;  /* 0x00007300ff0477ac */ /* 0x000f620008000a00 */
[----:B0-2---:R-:W-:Y:S01]  /*1be0*/  IMAD R20, R12, R13, RZ ;  /* 0x0000000d0c147224 */ /* 0x005fe200078e02ff */
[----:B------:R-:W-:-:S04]  /*1bf0*/  SHF.R.S32.HI R21, RZ, 0x1f, R10 ;  /* 0x0000001fff157819 */ /* 0x000fc8000001140a */
[-C--:B------:R-:W-:Y:S01]  /*1c00*/  IADD3 R11, P0, PT, R10, R20.reuse, RZ ;  /* 0x000000140a0b7210 */ /* 0x080fe20007f1e0ff */
[----:B------:R-:W0:Y:S01]  /*1c10*/  LDC.64 R14, c[0x0][0x380] ;  /* 0x0000e000ff0e7b82 */ /* 0x000e220000000a00 */
[----:B------:R-:W-:Y:S02]  /*1c20*/  IADD3 R25, PT, PT, R9, R20, RZ ;  /* 0x0000001409197210 */ /* 0x000fe40007ffe0ff */
[----:B------:R-:W-:Y:S02]  /*1c30*/  LEA.HI.X.SX32 R24, R20, R21, 0x1, P0 ;  /* 0x0000001514187211 */ /* 0x000fe400000f0eff */
[----:B-----5:R-:W-:-:S04]  /*1c40*/  LEA R18, P0, R11, UR4, 0x2 ;  /* 0x000000040b127c11 */ /* 0x020fc8000f8010ff */
[----:B------:R-:W-:Y:S01]  /*1c50*/  LEA.HI.X R19, R11, UR5, R24, 0x2, P0 ;  /* 0x000000050b137c11 */ /* 0x000fe200080f1418 */
[----:B----4-:R-:W-:-:S04]  /*1c60*/  IMAD.WIDE R16, R25, 0x4, R16 ;  /* 0x0000000419107825 */ /* 0x010fc800078e0210 */
[----:B------:R-:W2:Y:S01]  /*1c70*/  LDG.E R18, desc[UR6][R18.64+-0x4] ;  /* 0xfffffc0612127981 */ /* 0x000ea2000c1e1900 */
[----:B0-----:R-:W-:-:S03]  /*1c80*/  IMAD.WIDE R14, R25, 0x4, R14 ;  /* 0x00000004190e7825 */ /* 0x001fc600078e020e */
[----:B------:R-:W2:Y:S04]  /*1c90*/  LDG.E R11, desc[UR6][R16.64] ;  /* 0x00000006100b7981 */ /* 0x000ea8000c1e1900 */
[----:B------:R-:W4:Y:S01]  /*1ca0*/  LDG.E R28, desc[UR6][R14.64] ;  /* 0x000000060e1c7981 */ /* 0x000f22000c1e1900 */
[----:B------:R-:W-:-:S05]  /*1cb0*/  IMAD.IADD R20, R20, 0x1, R13 ;  /* 0x0000000114147824 */ /* 0x000fca00078e020d */
[----:B------:R-:W-:-:S04]  /*1cc0*/  IADD3 R24, P0, PT, R10, R20, RZ ;  /* 0x000000140a187210 */ /* 0x000fc80007f1e0ff */
[----:B------:R-:W-:Y:S02]  /*1cd0*/  LEA.HI.X.SX32 R21, R20, R21, 0x1, P0 ;  /* 0x0000001514157211 */ /* 0x000fe400000f0eff */
[----:B------:R-:W-:-:S04]  /*1ce0*/  LEA R20, P0, R24, UR4, 0x2 ;  /* 0x0000000418147c11 */ /* 0x000fc8000f8010ff */
[----:B------:R-:W-:Y:S01]  /*1cf0*/  LEA.HI.X R21, R24, UR5, R21, 0x2, P0 ;  /* 0x0000000518157c11 */ /* 0x000fe200080f1415 */
[----:B------:R-:W-:-:S04]  /*1d00*/  IMAD.WIDE R24, R13, 0x4, R16 ;  /* 0x000000040d187825 */ /* 0x000fc800078e0210 */
[----:B------:R-:W-:Y:S01]  /*1d10*/  IMAD.WIDE R26, R13, 0x4, R14 ;  /* 0x000000040d1a7825 */ /* 0x000fe200078e020e */
[----:B------:R-:W5:Y:S04]  /*1d20*/  LDG.E R20, desc[UR6][R20.64+-0x4] ;  /* 0xfffffc0614147981 */ /* 0x000f68000c1e1900 */
[----:B------:R-:W5:Y:S04]  /*1d30*/  LDG.E R25, desc[UR6][R24.64] ;  /* 0x0000000618197981 */ /* 0x000f68000c1e1900 */
[----:B------:R-:W5:Y:S01]  /*1d40*/  LDG.E R27, desc[UR6][R26.64] ;  /* 0x000000061a1b7981 */ /* 0x000f62000c1e1900 */
[----:B-1-3--:R-:W0:Y:S01]  /*1d50*/  I2F.S64 R22, R22 ;  /* 0x0000001600167312 */ /* 0x00ae220000301400 */
[----:B------:R-:W-:Y:S01]  /*1d60*/  IADD3 R12, PT, PT, R12, 0x2, RZ ;  /* 0x000000020c0c7810 */ /* 0x000fe20007ffe0ff */
[----:B--2---:R-:W-:-:S04]  /*1d70*/  FADD R11, R18, -R11 ;  /* 0x8000000b120b7221 */ /* 0x004fc80000000000 */
[----:B----4-:R-:W-:-:S04]  /*1d80*/  FADD R11, R11, R28 ;  /* 0x0000001c0b0b7221 */ /* 0x010fc80000000000 */
[----:B0-----:R-:W-:-:S04]  /*1d90*/  FADD R11, R11, R22 ;  /* 0x000000160b0b7221 */ /* 0x001fc80000000000 */
[----:B------:R-:W0:Y:S08]  /*1da0*/  F2I.S64.TRUNC R14, R11 ;  /* 0x0000000b000e7311 */ /* 0x000e30000020d900 */
[----:B0-----:R-:W0:Y:S01]  /*1db0*/  I2F.S64 R15, R14 ;  /* 0x0000000e000f7312 */ /* 0x001e220000301400 */
[----:B-----5:R-:W-:-:S04]  /*1dc0*/  FADD R16, R20, -R25 ;  /* 0x8000001914107221 */ /* 0x020fc80000000000 */
[----:B------:R-:W-:-:S04]  /*1dd0*/  FADD R16, R16, R27 ;  /* 0x0000001b10107221 */ /* 0x000fc80000000000 */
[----:B0-----:R-:W-:-:S04]  /*1de0*/  FADD R16, R16, R15 ;  /* 0x0000000f10107221 */ /* 0x001fc80000000000 */
[----:B------:R4:W0:Y:S03]  /*1df0*/  F2I.S64.TRUNC R22, R16 ;  /* 0x0000001000167311 */ /* 0x000826000020d900 */
.L_x_20:
[----:B------:R-:W-:Y:S05]  /*1e00*/  BSYNC.RECONVERGENT B2 ;  /* 0x0000000000027941 */ /* 0x000fea0003800200 */
.L_x_19:
[----:B------:R-:W-:Y:S05]  /*1e10*/  @P1 BRA `(.L_x_16) ;  /* 0x0000000000501947 */ /* 0x000fea0003800000 */
[----:B----4-:R-:W4:Y:S01]  /*1e20*/  LDC.64 R16, c[0x0][0x398] ;  /* 0x0000e600ff107b82 */ /* 0x010f220000000a00 */
[----:B------:R-:W5:Y:S01]  /*1e30*/  LDCU.64 UR4, c[0x0][0x398] ;  /* 0x00007300ff0477ac */ /* 0x000f620008000a00 */
[----:B------:R-:W-:Y:S01]  /*1e40*/  IMAD R12, R12, R13, RZ ;  /* 0x0000000d0c0c7224 */ /* 0x000fe200078e02ff */
[----:B------:R-:W-:-:S03]  /*1e50*/  SHF.R.S32.HI R13, RZ, 0x1f, R10 ;  /* 0x0000001fff0d7819 */ /* 0x000fc6000001140a */
[----:B------:R-:W-:Y:S01]  /*1e60*/  IMAD.IADD R9, R9, 0x1, R12 ;  /* 0x0000000109097824 */ /* 0x000fe200078e020c */
[----:B------:R-:W-:Y:S01]  /*1e70*/  IADD3 R11, P0, PT, R10, R12, RZ ;  /* 0x0000000c0a0b7210 */ /* 0x000fe20007f1e0ff */
[----:B------:R-:W1:Y:S03]  /*1e80*/  LDC.64 R14, c[0x0][0x380] ;  /* 0x0000e000ff0e7b82 */ /* 0x000e660000000a00 */
[----:B------:R-:W-:Y:S02]  /*1e90*/  LEA.HI.X.SX32 R12, R12, R13, 0x1, P0 ;  /* 0x0000000d0c0c7211 */ /* 0x000fe400000f0eff */
[----:B-----5:R-:W-:-:S04]  /*1ea0*/  LEA R10, P0, R11, UR4, 0x2 ;  /* 0x000000040b0a7c11 */ /* 0x020fc8000f8010ff */
[----:B------:R-:W-:Y:S01]  /*1eb0*/  LEA.HI.X R11, R11, UR5, R12, 0x2, P0 ;  /* 0x000000050b0b7c11 */ /* 0x000fe200080f140c */
[----:B----4-:R-:W-:-:S04]  /*1ec0*/  IMAD.WIDE R16, R9, 0x4, R16 ;  /* 0x0000000409107825 */ /* 0x010fc800078e0210 */
[----:B------:R-:W4:Y:S01]  /*1ed0*/  LDG.E R10, desc[UR6][R10.64+-0x4] ;  /* 0xfffffc060a0a7981 */ /* 0x000f22000c1e1900 */
[----:B-1----:R-:W-:-:S03]  /*1ee0*/  IMAD.WIDE R14, R9, 0x4, R14 ;  /* 0x00000004090e7825 */ /* 0x002fc600078e020e */
[----:B------:R-:W4:Y:S04]  /*1ef0*/  LDG.E R17, desc[UR6][R16.64] ;  /* 0x0000000610117981 */ /* 0x000f28000c1e1900 */
[----:B------:R-:W5:Y:S01]  /*1f00*/  LDG.E R14, desc[UR6][R14.64] ;  /* 0x000000060e0e7981 */ /* 0x000f62000c1e1900 */
[----:B0--3--:R-:W0:Y:S01]  /*1f10*/  I2F.S64 R22, R22 ;  /* 0x0000001600167312 */ /* 0x009e220000301400 */
[----:B----4-:R-:W-:-:S04]  /*1f20*/  FADD R9, R10, -R17 ;  /* 0x800000110a097221 */ /* 0x010fc80000000000 */
[----:B-----5:R-:W-:-:S04]  /*1f30*/  FADD R9, R9, R14 ;  /* 0x0000000e09097221 */ /* 0x020fc80000000000 */
[----:B0-----:R-:W-:-:S04]  /*1f40*/  FADD R9, R22, R9 ;  /* 0x0000000916097221 */ /* 0x001fc80000000000 */
[----:B------:R0:W1:Y:S03]  /*1f50*/  F2I.S64.TRUNC R22, R9 ;  /* 0x0000000900167311 */ /* 0x000066000020d900 */
.L_x_16:
[----:B------:R-:W-:Y:S05]  /*1f60*/  BSYNC.RECONVERGENT B1 ;  /* 0x0000000000017941 */ /* 0x000fea0003800200 */
.L_x_15:
[----:B01-3--:R0:W1:Y:S02]  /*1f70*/  I2F.S64 R22, R22 ;  /* 0x0000001600167312 */ /* 0x00b0640000301400 */
.L_x_11:
[----:B------:R-:W-:Y:S05]  /*1f80*/  BSYNC.RECONVERGENT B0 ;  /* 0x0000000000007941 */ /* 0x000fea0003800200 */
.L_x_10:
[----:B------:R-:W-:Y:S01]  /*1f90*/  IADD3 R8, PT, PT, R8, -R5, RZ ;  /* 0x8000000508087210 */ /* 0x000fe20007ffe0ff */
[----:B------:R-:W-:Y:S01]  /*1fa0*/  IMAD.IADD R7, R7, 0x1, -R6 ;  /* 0x0000000107077824 */ /* 0x000fe200078e0a06 */
[----:B------:R-:W-:Y:S03]  /*1fb0*/  BSSY.RECONVERGENT B0, `(.L_x_21) ;  /* 0x000000f000007945 */ /* 0x000fe60003800200 */
[----:B------:R-:W-:-:S05]  /*1fc0*/  IMAD R7, R8, R7, RZ ;  /* 0x0000000708077224 */ /* 0x000fca00078e02ff */
[----:B------:R-:W-:-:S04]  /*1fd0*/  I2FP.F32.S32 R11, R7 ;  /* 0x00000007000b7245 */ /* 0x000fc80000201400 */
[----:B------:R-:W3:Y:S08]  /*1fe0*/  MUFU.RCP R5, R11 ;  /* 0x0000000b00057308 */ /* 0x000ef00000001000 */
[----:B-1----:R-:W1:Y:S01]  /*1ff0*/  FCHK P0, R22, R11 ;  /* 0x0000000b16007302 */ /* 0x002e620000000000 */
[----:B---3--:R-:W-:-:S04]  /*2000*/  FFMA R6, -R11, R5, 1 ;  /* 0x3f8000000b067423 */ /* 0x008fc80000000105 */
[----:B------:R-:W-:-:S04]  /*2010*/  FFMA R5, R5, R6, R5 ;  /* 0x0000000605057223 */ /* 0x000fc80000000005 */
[----:B------:R-:W-:-:S04]  /*2020*/  FFMA R6, R5, R22, RZ ;  /* 0x0000001605067223 */ /* 0x000fc800000000ff */
[----:B------:R-:W-:-:S04]  /*2030*/  FFMA R7, -R11, R6, R22 ;  /* 0x000000060b077223 */ /* 0x000fc80000000116 */
[----:B------:R-:W-:Y:S01]  /*2040*/  FFMA R5, R5, R7, R6 ;  /* 0x0000000705057223 */ /* 0x000fe20000000006 */
[----:B-1----:R-:W-:Y:S06]  /*2050*/  @!P0 BRA `(.L_x_22) ;  /* 0x0000000000108947 */ /* 0x002fec0003800000 */
[----:B------:R-:W-:Y:S02]  /*2060*/  MOV R6, R22 ;  /* 0x0000001600067202 */ /* 0x000fe40000000f00 */
[----:B------:R-:W-:-:S07]  /*2070*/  MOV R8, 0x2090 ;  /* 0x0000209000087802 */ /* 0x000fce0000000f00 */
[----:B0-2-4-:R-:W-:Y:S05]  /*2080*/  CALL.REL.NOINC `($__internal_2_$__cuda_sm3x_div_rn_noftz_f32_slowpath) ;  /* 0x0000003000107944 */ /* 0x015fea0003c00000 */
[----:B------:R-:W-:-:S07]  /*2090*/  IMAD.MOV.U32 R5, RZ, RZ, R11 ;  /* 0x000000ffff057224 */ /* 0x000fce00078e000b */
.L_x_22:
[----:B------:R-:W-:Y:S05]  /*20a0*/  BSYNC.RECONVERGENT B0 ;  /* 0x0000000000007941 */ /* 0x000fea0003800200 */
.L_x_21:
[----:B------:R-:W1:Y:S01]  /*20b0*/  LDC.64 R6, c[0x0][0x3d8] ;  /* 0x0000f600ff067b82 */ /* 0x000e620000000a00 */
[----:B------:R-:W3:Y:S01]  /*20c0*/  LDCU.64 UR4, c[0x0][0x3e8] ;  /* 0x00007d00ff0477ac */ /* 0x000ee20008000a00 */
[----:B------:R-:W-:Y:S01]  /*20d0*/  BSSY.RECONVERGENT B0, `(.L_x_23) ;  /* 0x000026a000007945 */ /* 0x000fe20003800200 */
[----:B------:R-:W-:Y:S02]  /*20e0*/  HFMA2 R9, -RZ, RZ, -1.875, 0 ;  /* 0xbf800000ff097431 */ /* 0x000fe400000001ff */
[----:B---3--:R-:W-:Y:S01]  /*20f0*/  FADD R8, R5, -UR4 ;  /* 0x8000000405087e21 */ /* 0x008fe20008000000 */
[----:B-1----:R-:W-:-:S04]  /*2100*/  IMAD.WIDE R6, R0, 0x4, R6 ;  /* 0x0000000400067825 */ /* 0x002fc800078e0206 */
[----:B------:R-:W-:Y:S01]  /*2110*/  FSETP.GTU.AND P0, PT, |R8|, UR5, PT ;  /* 0x0000000508007c0b */ /* 0x000fe2000bf0c200 */
[----:B------:R1:W-:-:S12]  /*2120*/  STG.E desc[UR6][R6.64], R5 ;  /* 0x0000000506007986 */ /* 0x0003d8000c101906 */
[----:B------:R-:W-:Y:S05]  /*2130*/  @P0 BRA `(.L_x_24) ;  /* 0x00000024008c0947 */ /* 0x000fea0003800000 */
[----:B------:R-:W3:Y:S01]  /*2140*/  LDCU.64 UR4, c[0x0][0x3d0] ;  /* 0x00007a00ff0477ac */ /* 0x000ee20008000a00 */
[----:B----4-:R-:W-:Y:S01]  /*2150*/  CS2R R16, SRZ ;  /* 0x0000000000107805 */ /* 0x010fe2000001ff00 */
[----:B---3--:R-:W-:-:S04]  /*2160*/  UISETP.GE.AND UP0, UPT, UR5, 0x1, UPT ;  /* 0x000000010500788c */ /* 0x008fc8000bf06270 */
[----:B------:R-:W-:-:S09]  /*2170*/  UISETP.LT.OR UP0, UPT, UR4, 0x1, !UP0 ;  /* 0x000000010400788c */ /* 0x000fd2000c701670 */
[----:B------:R-:W-:Y:S05]  /*2180*/  BRA.U UP0, `(.L_x_25) ;  /* 0x0000002100b47547 */ /* 0x000fea000b800000 */
[----:B------:R-:W3:Y:S01]  /*2190*/  LDCU.64 UR4, c[0x0][0x3c8] ;  /* 0x00007900ff0477ac */ /* 0x000ee20008000a00 */
[----:B-1----:R-:W-:Y:S01]  /*21a0*/  IMAD.MOV.U32 R7, RZ, RZ, RZ ;  /* 0x000000ffff077224 */ /* 0x002fe200078e00ff */
[----:B------:R-:W-:Y:S02]  /*21b0*/  CS2R R16, SRZ ;  /* 0x0000000000107805 */ /* 0x000fe4000001ff00 */
[----:B---3--:R-:W-:Y:S02]  /*21c0*/  I2FP.F32.S32 R6, UR5 ;  /* 0x0000000500067c45 */ /* 0x008fe40008201400 */
[----:B------:R-:W-:-:S07]  /*21d0*/  I2FP.F32.S32 R8, UR4 ;  /* 0x0000000400087c45 */ /* 0x000fce0008201400 */
.L_x_34:
[----:B------:R-:W1:Y:S01]  /*21e0*/  LDCU UR4, c[0x0][0x3d4] ;  /* 0x00007a80ff0477ac */ /* 0x000e620008000800 */
[-C--:B------:R-:W-:Y:S01]  /*21f0*/  IADD3 R5, PT, PT, R2, R7.reuse, RZ ;  /* 0x0000000702057210 */ /* 0x080fe20007ffe0ff */
[--C-:B------:R-:W-:Y:S01]  /*2200*/  IMAD.MOV R9, RZ, RZ, -R7.reuse ;  /* 0x000000ffff097224 */ /* 0x100fe200078e0a07 */
[----:B------:R-:W-:Y:S01]  /*2210*/  MOV R10, R7 ;  /* 0x00000007000a7202 */ /* 0x000fe20000000f00 */
[----:B------:R-:W3:Y:S01]  /*2220*/  LDCU.64 UR10, c[0x0][0x3d0] ;  /* 0x00007a00ff0a77ac */ /* 0x000ee20008000a00 */
[----:B------:R-:W-:Y:S01]  /*2230*/  I2FP.F32.S32 R13, R5 ;  /* 0x00000005000d7245 */ /* 0x000fe20000201400 */
[----:B------:R-:W-:Y:S02]  /*2240*/  IMAD.MOV.U32 R11, RZ, RZ, R7 ;  /* 0x000000ffff0b7224 */ /* 0x000fe400078e0007 */
[----:B------:R-:W-:Y:S01]  /*2250*/  IMAD.MOV.U32 R14, RZ, RZ, R3 ;  /* 0x000000ffff0e7224 */ /* 0x000fe200078e0003 */
[----:B------:R-:W-:Y:S02]  /*2260*/  FSETP.GE.AND P0, PT, R13, R8, PT ;  /* 0x000000080d00720b */ /* 0x000fe40003f06000 */
[----:B------:R-:W4:Y:S02]  /*2270*/  F2I.TRUNC.NTZ R13, R13 ;  /* 0x0000000d000d7305 */ /* 0x000f24000020f100 */
[----:B------:R-:W-:Y:S01]  /*2280*/  ISETP.LT.OR P0, PT, R5, RZ, P0 ;  /* 0x000000ff0500720c */ /* 0x000fe20000701670 */
[----:B-1----:R-:W-:Y:S01]  /*2290*/  UIADD3 UR4, UPT, UPT, -UR4, URZ, URZ ;  /* 0x000000ff04047290 */ /* 0x002fe2000fffe1ff */
[C---:B---3--:R-:W-:Y:S01]  /*22a0*/  IMAD R12, R7.reuse, UR11, RZ ;  /* 0x0000000b070c7c24 */ /* 0x048fe2000f8e02ff */
[----:B------:R-:W-:-:S04]  /*22b0*/  IADD3 R7, PT, PT, R7, 0x1, RZ ;  /* 0x0000000107077810 */ /* 0x000fc80007ffe0ff */
[----:B------:R-:W-:Y:S02]  /*22c0*/  MOV R5, UR4 ;  /* 0x0000000400057c02 */ /* 0x000fe40008000f00 */
[----:B----4-:R-:W-:-:S13]  /*22d0*/  ISETP.NE.AND P3, PT, R7, UR10, PT ;  /* 0x0000000a07007c0c */ /* 0x010fda000bf65270 */
.L_x_33:
[----:B------:R-:W-:Y:S01]  /*22e0*/  VIMNMX.U32 R15, PT, PT, R4, 0x2, PT ;  /* 0x00000002040f7848 */ /* 0x000fe20003fe0000 */
[----:B------:R-:W-:Y:S04]  /*22f0*/  BSSY.RECONVERGENT B1, `(.L_x_26) ;  /* 0x000020d000017945 */ /* 0x000fe80003800200 */
[----:B------:R-:W-:-:S04]  /*2300*/  IMAD.SHL.U32 R15, R15, 0x4, RZ ;  /* 0x000000040f0f7824 */ /* 0x000fc800078e00ff */
[----:B------:R-:W1:Y:S02]  /*2310*/  LDC R18, c[0x2][R15] ;  /* 0x008000000f127b82 */ /* 0x000e640000000800 */
[----:B-1----:R-:W-:-:S04]  /*2320*/  SHF.R.S32.HI R19, RZ, 0x1f, R18 ;  /* 0x0000001fff137819 */ /* 0x002fc80000011412 */
.L_x_60:
[----:B------:R-:W-:Y:S05]  /*2330*/  BRX R18 -0x2340                                                                (*"BRANCH_TARGETS .L_x_61,.L_x_62,.L_x_63"*) ;  /* 0xffffffdc12307949 */ /* 0x000fea000383ffff */
.L_x_63:
[----:B------:R-:W-:-:S13]  /*2340*/  ISETP.NE.AND P1, PT, R4, 0x2, PT ;  /* 0x000000020400780c */ /* 0x000fda0003f25270 */
[----:B------:R-:W-:Y:S05]  /*2350*/  @P1 BRA `(.L_x_27) ;  /* 0x0000002000181947 */ /* 0x000fea0003800000 */
[----:B------:R-:W2:Y:S01]  /*2360*/  MUFU.RCP64H R19, 1.4142131805419921875 ;  /* 0x3ff6a09e00137908 */ /* 0x000ea20000001800 */
[----:B------:R-:W-:Y:S02]  /*2370*/  HFMA2 R24, -RZ, RZ, 1663, 0.97509765625 ;  /* 0x667f3bcdff187431 */ /* 0x000fe400000001ff */
[----:B------:R-:W-:Y:S01]  /*2380*/  IMAD.MOV.U32 R25, RZ, RZ, 0x3ff6a09e ;  /* 0x3ff6a09eff197424 */ /* 0x000fe200078e00ff */
[----:B------:R-:W-:-:S06]  /*2390*/  MOV R18, 0x1 ;  /* 0x0000000100127802 */ /* 0x000fcc0000000f00 */
[----:B--2---:R-:W-:-:S08]  /*23a0*/  DFMA R20, R18, -R24, 1 ;  /* 0x3ff000001214742b */ /* 0x004fd00000000818 */
[----:B------:R-:W-:-:S08]  /*23b0*/  DFMA R20, R20, R20, R20 ;  /* 0x000000141414722b */ /* 0x000fd00000000014 */
[----:B------:R-:W-:Y:S01]  /*23c0*/  DFMA R18, R18, R20, R18 ;  /* 0x000000141212722b */ /* 0x000fe20000000012 */
[----:B------:R-:W-:-:S07]  /*23d0*/  I2FP.F32.S32 R20, R10 ;  /* 0x0000000a00147245 */ /* 0x000fce0000201400 */
[C---:B0-----:R-:W-:Y:S01]  /*23e0*/  DFMA R22, R18.reuse, -R24, 1 ;  /* 0x3ff000001216742b */ /* 0x041fe20000000818 */
[----:B------:R-:W0:Y:S07]  /*23f0*/  F2F.F64.F32 R20, R20 ;  /* 0x0000001400147310 */ /* 0x000e2e0000201800 */
[----:B------:R-:W-:-:S08]  /*2400*/  DFMA R22, R18, R22, R18 ;  /* 0x000000161216722b */ /* 0x000fd00000000012 */
[----:B0-----:R-:W-:Y:S01]  /*2410*/  DMUL R28, R22, R20 ;  /* 0x00000014161c7228 */ /* 0x001fe20000000000 */
[----:B------:R-:W-:-:S07]  /*2420*/  FSETP.GEU.AND P2, PT, |R21|, 6.5827683646048100446e-37, PT ;  /* 0x036000001500780b */ /* 0x000fce0003f4e200 */
        /* <DEDUP_REMOVED lines=9> */
[----:B------:R-:W-:Y:S01]  /*24c0*/  IMAD.MOV.U32 R28, RZ, RZ, R20 ;  /* 0x000000ffff1c7224 */ /* 0x000fe200078e0014 */
[----:B------:R-:W-:-:S07]  /*24d0*/  MOV R29, R21 ;  /* 0x00000015001d7202 */ /* 0x000fce0000000f00 */
.L_x_28:
[----:B------:R-:W0:Y:S01]  /*24e0*/  MUFU.RCP64H R19, 1.4142131805419921875 ;  /* 0x3ff6a09e00137908 */ /* 0x000e220000001800 */
[----:B------:R-:W-:Y:S01]  /*24f0*/  IMAD.MOV.U32 R24, RZ, RZ, 0x667f3bcd ;  /* 0x667f3bcdff187424 */ /* 0x000fe200078e00ff */
[----:B------:R-:W-:Y:S01]  /*2500*/  MOV R25, 0x3ff6a09e ;  /* 0x3ff6a09e00197802 */ /* 0x000fe20000000f00 */
[----:B------:R-:W-:Y:S01]  /*2510*/  IMAD.MOV.U32 R18, RZ, RZ, 0x1 ;  /* 0x00000001ff127424 */ /* 0x000fe200078e00ff */
[----:B------:R-:W-:-:S05]  /*2520*/  I2FP.F32.S32 R30, R2 ;  /* 0x00000002001e7245 */ /* 0x000fca0000201400 */
[----:B0-----:R-:W-:-:S08]  /*2530*/  DFMA R22, R18, -R24, 1 ;  /* 0x3ff000001216742b */ /* 0x001fd00000000818 */
[----:B------:R-:W-:-:S08]  /*2540*/  DFMA R22, R22, R22, R22 ;  /* 0x000000161616722b */ /* 0x000fd00000000016 */
[----:B------:R-:W-:Y:S01]  /*2550*/  DFMA R22, R18, R22, R18 ;  /* 0x000000161216722b */ /* 0x000fe20000000012 */
[----:B------:R-:W-:-:S07]  /*2560*/  I2FP.F32.U32 R18, R11 ;  /* 0x0000000b00127245 */ /* 0x000fce0000201000 */
[C---:B------:R-:W-:Y:S01]  /*2570*/  DFMA R20, R22.reuse, -R24, 1 ;  /* 0x3ff000001614742b */ /* 0x040fe20000000818 */
[----:B------:R-:W0:Y:S07]  /*2580*/  F2F.F64.F32 R18, R18 ;  /* 0x0000001200127310 */ /* 0x000e2e0000201800 */
[----:B------:R-:W-:Y:S01]  /*2590*/  DFMA R20, R22, R20, R22 ;  /* 0x000000141614722b */ /* 0x000fe20000000016 */
[----:B------:R-:W1:Y:S07]  /*25a0*/  F2F.F64.F32 R22, R30 ;  /* 0x0000001e00167310 */ /* 0x000e6e0000201800 */
[----:B0-----:R-:W-:Y:S01]  /*25b0*/  DMUL R26, R20, R18 ;  /* 0x00000012141a7228 */ /* 0x001fe20000000000 */
[----:B------:R-:W-:-:S07]  /*25c0*/  FSETP.GEU.AND P2, PT, |R19|, 6.5827683646048100446e-37, PT ;  /* 0x036000001300780b */ /* 0x000fce0003f4e200 */
[----:B------:R-:W-:Y:S02]  /*25d0*/  DFMA R24, R26, -R24, R18 ;  /* 0x800000181a18722b */ /* 0x000fe40000000012 */
[----:B-1----:R-:W-:-:S06]  /*25e0*/  DADD R22, R22, R28 ;  /* 0x0000000016167229 */ /* 0x002fcc000000001c */
[----:B------:R-:W-:Y:S01]  /*25f0*/  DFMA R20, R20, R24, R26 ;  /* 0x000000181414722b */ /* 0x000fe2000000001a */
[----:B------:R0:W1:Y:S09]  /*2600*/  F2F.F32.F64 R29, R22 ;  /* 0x00000016001d7310 */ /* 0x0000720000301000 */
[----:B------:R-:W-:-:S05]  /*2610*/  FFMA R15, RZ, 1.9267766475677490234, R21 ;  /* 0x3ff6a09eff0f7823 */ /* 0x000fca0000000015 */
[----:B------:R-:W-:-:S13]  /*2620*/  FSETP.GT.AND P1, PT, |R15|, 1.469367938527859385e-39, PT ;  /* 0x001000000f00780b */ /* 0x000fda0003f24200 */
[----:B01----:R-:W-:Y:S05]  /*2630*/  @P1 BRA P2, `(.L_x_29) ;  /* 0x0000000000181947 */ /* 0x003fea0001000000 */
[----:B------:R-:W-:Y:S01]  /*2640*/  MOV R20, R18 ;  /* 0x0000001200147202 */ /* 0x000fe20000000f00 */
[----:B------:R-:W-:Y:S01]  /*2650*/  IMAD.MOV.U32 R21, RZ, RZ, R19 ;  /* 0x000000ffff157224 */ /* 0x000fe200078e0013 */
[----:B------:R-:W-:Y:S01]  /*2660*/  MOV R18, 0x667f3bcd ;  /* 0x667f3bcd00127802 */ /* 0x000fe20000000f00 */
[----:B------:R-:W-:Y:S01]  /*2670*/  IMAD.MOV.U32 R19, RZ, RZ, 0x3ff6a09e ;  /* 0x3ff6a09eff137424 */ /* 0x000fe200078e00ff */
[----:B------:R-:W-:-:S07]  /*2680*/  MOV R28, 0x26a0 ;  /* 0x000026a0001c7802 */ /* 0x000fce0000000f00 */
[----:B------:R-:W-:Y:S05]  /*2690*/  CALL.REL.NOINC `($__internal_0_$__cuda_sm20_div_rn_f64_full) ;  /* 0x0000002000687944 */ /* 0x000fea0003c00000 */
.L_x_29:
[----:B------:R-:W-:-:S06]  /*26a0*/  I2FP.F32.S32 R18, R3 ;  /* 0x0000000300127245 */ /* 0x000fcc0000201400 */
[----:B------:R-:W0:Y:S02]  /*26b0*/  F2F.F64.F32 R18, R18 ;  /* 0x0000001200127310 */ /* 0x000e240000201800 */
[----:B0-----:R-:W-:-:S06]  /*26c0*/  DADD R20, R18, R20 ;  /* 0x0000000012147229 */ /* 0x001fcc0000000014 */
[----:B------:R-:W0:Y:S08]  /*26d0*/  FRND.FLOOR R19, R29 ;  /* 0x0000001d00137307 */ /* 0x000e300000205000 */
[----:B------:R-:W1:Y:S01]  /*26e0*/  F2F.F32.F64 R27, R20 ;  /* 0x00000014001b7310 */ /* 0x000e620000301000 */
[----:B0-----:R-:W-:-:S05]  /*26f0*/  FADD R26, R19, 1 ;  /* 0x3f800000131a7421 */ /* 0x001fca0000000000 */
[----:B------:R-:W-:Y:S02]  /*2700*/  FSETP.GE.AND P1, PT, R26, R8, PT ;  /* 0x000000081a00720b */ /* 0x000fe40003f26000 */
[----:B-1----:R-:W0:Y:S02]  /*2710*/  FRND.FLOOR R28, R27 ;  /* 0x0000001b001c7307 */ /* 0x002e240000205000 */
[----:B0-----:R-:W-:Y:S01]  /*2720*/  FMNMX R15, R19, R28, PT ;  /* 0x0000001c130f7209 */ /* 0x001fe20003800000 */
[C---:B------:R-:W-:Y:S01]  /*2730*/  FADD R24, R28.reuse, 1 ;  /* 0x3f8000001c187421 */ /* 0x040fe20000000000 */
[----:B------:R-:W-:Y:S02]  /*2740*/  FSETP.LT.OR P5, PT, R28, RZ, P1 ;  /* 0x000000ff1c00720b */ /* 0x000fe40000fa1400 */
[----:B------:R-:W-:Y:S02]  /*2750*/  FSETP.GEU.AND P4, PT, R15, RZ, PT ;  /* 0x000000ff0f00720b */ /* 0x000fe40003f8e000 */
[----:B------:R-:W-:-:S02]  /*2760*/  FSETP.GE.AND P2, PT, R24, R6, PT ;  /* 0x000000061800720b */ /* 0x000fc40003f46000 */
[----:B------:R-:W-:Y:S02]  /*2770*/  FSETP.GE.OR P1, PT, R24, R6, P1 ;  /* 0x000000061800720b */ /* 0x000fe40000f26400 */
[----:B------:R-:W-:-:S05]  /*2780*/  FSETP.LT.OR P2, PT, R19, RZ, P2 ;  /* 0x000000ff1300720b */ /* 0x000fca0001741400 */
[----:B------:R-:W0:Y:S01]  /*2790*/  @!P5 LDC R19, c[0x0][0x3cc] ;  /* 0x0000f300ff13db82 */ /* 0x000e220000000800 */
[----:B------:R-:W-:Y:S07]  /*27a0*/  @!P5 F2I.TRUNC.NTZ R15, R26 ;  /* 0x0000001a000fd305 */ /* 0x000fee000020f100 */
[----:B------:R-:W1:Y:S01]  /*27b0*/  @P4 LDC R34, c[0x0][0x3cc] ;  /* 0x0000f300ff224b82 */ /* 0x000e620000000800 */
[----:B------:R-:W0:Y:S07]  /*27c0*/  @!P5 F2I.FLOOR.NTZ R18, R27 ;  /* 0x0000001b0012d305 */ /* 0x000e2e0000207100 */
[----:B------:R-:W2:Y:S01]  /*27d0*/  @!P5 LDC.64 R20, c[0x0][0x388] ;  /* 0x0000e200ff14db82 */ /* 0x000ea20000000a00 */
[----:B------:R-:W-:Y:S07]  /*27e0*/  @P4 F2I.FLOOR.NTZ R32, R29 ;  /* 0x0000001d00204305 */ /* 0x000fee0000207100 */
[----:B------:R-:W3:Y:S01]  /*27f0*/  @!P2 LDC R23, c[0x0][0x3cc] ;  /* 0x0000f300ff17ab82 */ /* 0x000ee20000000800 */
[----:B------:R-:W1:Y:S01]  /*2800*/  @P4 F2I.FLOOR.NTZ R33, R27 ;  /* 0x0000001b00214305 */ /* 0x000e620000207100 */
[----:B0-----:R-:W-:-:S06]  /*2810*/  @!P5 IMAD R19, R15, R19, R18 ;  /* 0x000000130f13d224 */ /* 0x001fcc00078e0212 */
[----:B------:R-:W0:Y:S01]  /*2820*/  @P4 LDC.64 R30, c[0x0][0x388] ;  /* 0x0000e200ff1e4b82 */ /* 0x000e220000000a00 */
[----:B------:R-:W-:Y:S01]  /*2830*/  @!P2 F2I.FLOOR.NTZ R25, R29 ;  /* 0x0000001d0019a305 */ /* 0x000fe20000207100 */
[----:B-1----:R-:W-:-:S07]  /*2840*/  @P4 IMAD R33, R32, R34, R33 ;  /* 0x0000002220214224 */ /* 0x002fce00078e0221 */
[----:B------:R-:W3:Y:S01]  /*2850*/  @!P2 F2I.TRUNC.NTZ R22, R24 ;  /* 0x000000180016a305 */ /* 0x000ee2000020f100 */
[----:B------:R-:W1:Y:S01]  /*2860*/  @!P5 LDC R32, c[0x0][0x3cc] ;  /* 0x0000f300ff20db82 */ /* 0x000e620000000800 */
[----:B--2---:R-:W-:-:S06]  /*2870*/  @!P5 IMAD.WIDE R20, R19, 0x4, R20 ;  /* 0x000000041314d825 */ /* 0x004fcc00078e0214 */
[----:B------:R-:W-:Y:S01]  /*2880*/  @!P1 F2I.TRUNC.NTZ R34, R26 ;  /* 0x0000001a00229305 */ /* 0x000fe2000020f100 */
[----:B------:R-:W2:Y:S01]  /*2890*/  @!P2 LDC.64 R18, c[0x0][0x388] ;  /* 0x0000e200ff12ab82 */ /* 0x000ea20000000a00 */
[----:B---3--:R-:W-:-:S07]  /*28a0*/  @!P2 IMAD R23, R25, R23, R22 ;  /* 0x000000171917a224 */ /* 0x008fce00078e0216 */
[----:B------:R-:W3:Y:S01]  /*28b0*/  @!P1 LDC R35, c[0x0][0x3cc] ;  /* 0x0000f300ff239b82 */ /* 0x000ee20000000800 */
[----:B0-----:R-:W-:Y:S01]  /*28c0*/  @P4 IMAD.WIDE R30, R33, 0x4, R30 ;  /* 0x00000004211e4825 */ /* 0x001fe200078e021e */
[----:B------:R0:W4:Y:S01]  /*28d0*/  @!P5 LDG.E R25, desc[UR6][R20.64] ;  /* 0x000000061419d981 */ /* 0x000122000c1e1900 */
[----:B------:R-:W1:Y:S04]  /*28e0*/  @!P5 F2I.FLOOR.NTZ R33, R27 ;  /* 0x0000001b0021d305 */ /* 0x000e680000207100 */
[----:B------:R-:W5:Y:S04]  /*28f0*/  @P4 LDG.E R30, desc[UR6][R30.64] ;  /* 0x000000061e1e4981 */ /* 0x000f68000c1e1900 */
[----:B------:R-:W3:Y:S01]  /*2900*/  @!P1 F2I.TRUNC.NTZ R36, R24 ;  /* 0x0000001800249305 */ /* 0x000ee2000020f100 */
[----:B0-----:R-:W0:Y:S01]  /*2910*/  @!P1 LDC.64 R20, c[0x0][0x388] ;  /* 0x0000e200ff149b82 */ /* 0x001e220000000a00 */
[----:B--2---:R-:W-:-:S04]  /*2920*/  @!P2 IMAD.WIDE R22, R23, 0x4, R18 ;  /* 0x000000041716a825 */ /* 0x004fc800078e0212 */
[----:B-1----:R-:W-:-:S03]  /*2930*/  @!P5 IMAD R37, R15, R32, R33 ;  /* 0x000000200f25d224 */ /* 0x002fc600078e0221 */
[----:B------:R-:W1:Y:S01]  /*2940*/  @!P5 LDC.64 R18, c[0x0][0x390] ;  /* 0x0000e400ff12db82 */ /* 0x000e620000000a00 */
[----:B------:R-:W2:Y:S07]  /*2950*/  @!P2 LDG.E R22, desc[UR6][R22.64] ;  /* 0x000000061616a981 */ /* 0x000eae000c1e1900 */
[----:B------:R-:W1:Y:S01]  /*2960*/  @P4 LDC R15, c[0x0][0x3cc] ;  /* 0x0000f300ff0f4b82 */ /* 0x000e620000000800 */
[----:B---3--:R-:W-:Y:S02]  /*2970*/  @!P1 IMAD R35, R34, R35, R36 ;  /* 0x0000002322239224 */ /* 0x008fe400078e0224 */
[----:B------:R-:W-:Y:S05]  /*2980*/  @P4 F2I.FLOOR.NTZ R36, R29 ;  /* 0x0000001d00244305 */ /* 0x000fea0000207100 */
[----:B------:R-:W3:Y:S01]  /*2990*/  @P4 LDC.64 R32, c[0x0][0x390] ;  /* 0x0000e400ff204b82 */ /* 0x000ee20000000a00 */
[----:B0-----:R-:W-:-:S02]  /*29a0*/  @!P1 IMAD.WIDE R34, R35, 0x4, R20 ;  /* 0x0000000423229825 */ /* 0x001fc400078e0214 */
[----:B------:R-:W0:Y:S03]  /*29b0*/  @P4 F2I.FLOOR.NTZ R20, R27 ;  /* 0x0000001b00144305 */ /* 0x000e260000207100 */
[----:B------:R-:W2:Y:S01]  /*29c0*/  @!P1 LDG.E R31, desc[UR6][R34.64] ;  /* 0x00000006221f9981 */ /* 0x000ea2000c1e1900 */
[----:B-1----:R-:W-:-:S05]  /*29d0*/  @!P5 IMAD.WIDE R18, R37, 0x4, R18 ;  /* 0x000000042512d825 */ /* 0x002fca00078e0212 */
[----:B------:R1:W2:Y:S01]  /*29e0*/  @!P5 LDG.E R21, desc[UR6][R18.64] ;  /* 0x000000061215d981 */ /* 0x0002a2000c1e1900 */
[----:B0-----:R-:W-:Y:S01]  /*29f0*/  @P4 IMAD R15, R36, R15, R20 ;  /* 0x0000000f240f4224 */ /* 0x001fe200078e0214 */
[----:B-1----:R-:W0:Y:S03]  /*2a00*/  @!P1 LDC R18, c[0x0][0x3cc] ;  /* 0x0000f300ff129b82 */ /* 0x002e260000000800 */
[----:B---3--:R-:W-:-:S05]  /*2a10*/  @P4 IMAD.WIDE R32, R15, 0x4, R32 ;  /* 0x000000040f204825 */ /* 0x008fca00078e0220 */
[----:B------:R1:W3:Y:S01]  /*2a20*/  @P4 LDG.E R20, desc[UR6][R32.64] ;  /* 0x0000000620144981 */ /* 0x0002e2000c1e1900 */
[----:B------:R1:W-:Y:S01]  /*2a30*/  @!P1 F2I.TRUNC.NTZ R15, R26 ;  /* 0x0000001a000f9305 */ /* 0x0003e2000020f100 */
[----:B------:R-:W-:Y:S01]  /*2a40*/  IMAD.MOV.U32 R23, RZ, RZ, RZ ;  /* 0x000000ffff177224 */ /* 0x000fe200078e00ff */
[----:B------:R-:W2:Y:S06]  /*2a50*/  @!P2 LDC R19, c[0x0][0x3cc] ;  /* 0x0000f300ff13ab82 */ /* 0x000eac0000000800 */
[----:B------:R-:W0:Y:S01]  /*2a60*/  @!P1 F2I.TRUNC.NTZ R36, R24 ;  /* 0x0000001800249305 */ /* 0x000e22000020f100 */
[----:B-1----:R-:W-:Y:S01]  /*2a70*/  FADD R32, -R27, R24 ;  /* 0x000000181b207221 */ /* 0x002fe20000000100 */
[----:B------:R-:W-:Y:S01]  /*2a80*/  MOV R37, RZ ;  /* 0x000000ff00257202 */ /* 0x000fe20000000f00 */
[----:B------:R-:W-:-:S05]  /*2a90*/  FADD R26, -R29, R26 ;  /* 0x0000001a1d1a7221 */ /* 0x000fca0000000100 */
[----:B------:R-:W1:Y:S01]  /*2aa0*/  FRND.FLOOR R34, R29 ;  /* 0x0000001d00227307 */ /* 0x000e620000205000 */
[----:B0-----:R-:W-:-:S07]  /*2ab0*/  @!P1 IMAD R15, R15, R18, R36 ;  /* 0x000000120f0f9224 */ /* 0x001fce00078e0224 */
[----:B------:R-:W-:Y:S01]  /*2ac0*/  @!P2 F2I.FLOOR.NTZ R18, R29 ;  /* 0x0000001d0012a305 */ /* 0x000fe20000207100 */
[----:B------:R-:W-:Y:S01]  /*2ad0*/  FADD R28, R27, -R28 ;  /* 0x8000001c1b1c7221 */ /* 0x000fe20000000000 */
[----:B------:R-:W-:Y:S01]  /*2ae0*/  IMAD.MOV.U32 R35, RZ, RZ, RZ ;  /* 0x000000ffff237224 */ /* 0x000fe200078e00ff */
[----:B-----5:R-:W-:Y:S02]  /*2af0*/  @P4 I2FP.F32.S32 R23, R30 ;  /* 0x0000001e00174245 */ /* 0x020fe40000201400 */
[----:B----4-:R-:W-:-:S03]  /*2b00*/  @!P5 I2FP.F32.S32 R37, R25 ;  /* 0x000000190025d245 */ /* 0x010fc60000201400 */
[C---:B------:R-:W-:Y:S01]  /*2b10*/  FMUL R33, R32.reuse, R23 ;  /* 0x0000001720217220 */ /* 0x040fe20000400000 */
[----:B------:R-:W-:Y:S02]  /*2b20*/  MOV R25, RZ ;  /* 0x000000ff00197202 */ /* 0x000fe40000000f00 */
[----:B--2---:R-:W-:Y:S01]  /*2b30*/  @!P2 I2FP.F32.S32 R25, R22 ;  /* 0x000000160019a245 */ /* 0x004fe20000201400 */
[----:B------:R-:W-:Y:S02]  /*2b40*/  FMUL R22, R33, R26 ;  /* 0x0000001a21167220 */ /* 0x000fe40000400000 */
[----:B------:R-:W0:Y:S01]  /*2b50*/  @!P2 F2I.TRUNC.NTZ R33, R24 ;  /* 0x000000180021a305 */ /* 0x000e22000020f100 */
[----:B-1----:R-:W-:Y:S01]  /*2b60*/  FADD R23, R29, -R34 ;  /* 0x800000221d177221 */ /* 0x002fe20000000000 */
[----:B------:R-:W-:Y:S01]  /*2b70*/  FMUL R37, R32, R37 ;  /* 0x0000002520257220 */ /* 0x000fe20000400000 */
[----:B------:R-:W-:Y:S01]  /*2b80*/  FMUL R25, R28, R25 ;  /* 0x000000191c197220 */ /* 0x000fe20000400000 */
[----:B------:R-:W1:Y:S02]  /*2b90*/  @!P1 LDC R34, c[0x0][0x3cc] ;  /* 0x0000f300ff229b82 */ /* 0x000e640000000800 */
[----:B------:R-:W-:Y:S01]  /*2ba0*/  FFMA R37, R37, R23, R22 ;  /* 0x0000001725257223 */ /* 0x000fe20000000016 */
[----:B------:R-:W-:-:S02]  /*2bb0*/  IMAD.MOV.U32 R22, RZ, RZ, RZ ;  /* 0x000000ffff167224 */ /* 0x000fc400078e00ff */
[----:B0-----:R-:W-:-:S03]  /*2bc0*/  @!P2 IMAD R33, R18, R19, R33 ;  /* 0x000000131221a224 */ /* 0x001fc600078e0221 */
[----:B------:R-:W0:Y:S01]  /*2bd0*/  @!P2 LDC.64 R18, c[0x0][0x390] ;  /* 0x0000e400ff12ab82 */ /* 0x000e220000000a00 */
[----:B------:R-:W-:Y:S01]  /*2be0*/  FFMA R30, R26, R25, R37 ;  /* 0x000000191a1e7223 */ /* 0x000fe20000000025 */
[----:B------:R-:W-:Y:S02]  /*2bf0*/  MOV R25, RZ ;  /* 0x000000ff00197202 */ /* 0x000fe40000000f00 */
[----:B------:R-:W-:Y:S02]  /*2c00*/  @!P5 I2FP.F32.S32 R25, R21 ;  /* 0x000000150019d245 */ /* 0x000fe40000201400 */
[----:B------:R-:W-:Y:S02]  /*2c10*/  @!P1 I2FP.F32.S32 R35, R31 ;  /* 0x0000001f00239245 */ /* 0x000fe40000201400 */
[----:B------:R-:W2:Y:S01]  /*2c20*/  FRND.FLOOR R31, R29 ;  /* 0x0000001d001f7307 */ /* 0x000ea20000205000 */
[----:B---3--:R-:W-:Y:S02]  /*2c30*/  @P4 I2FP.F32.S32 R22, R20 ;  /* 0x0000001400164245 */ /* 0x008fe40000201400 */
[----:B------:R-:W3:Y:S01]  /*2c40*/  @!P1 LDC.64 R20, c[0x0][0x390] ;  /* 0x0000e400ff149b82 */ /* 0x000ee20000000a00 */
[----:B0-----:R-:W-:-:S04]  /*2c50*/  @!P2 IMAD.WIDE R36, R33, 0x4, R18 ;  /* 0x000000042124a825 */ /* 0x001fc800078e0212 */
[----:B--2---:R-:W-:-:S03]  /*2c60*/  FADD R31, R31, 1 ;  /* 0x3f8000001f1f7421 */ /* 0x004fc60000000000 */
[----:B------:R-:W0:Y:S01]  /*2c70*/  @!P5 LDC R18, c[0x0][0x3cc] ;  /* 0x0000f300ff12db82 */ /* 0x000e220000000800 */
[----:B------:R-:W-:Y:S01]  /*2c80*/  @!P5 F2I.TRUNC.NTZ R19, R31 ;  /* 0x0000001f0013d305 */ /* 0x000fe2000020f100 */
[----:B------:R2:W4:Y:S06]  /*2c90*/  @!P2 LDG.E R33, desc[UR6][R36.64] ;  /* 0x000000062421a981 */ /* 0x00052c000c1e1900 */
[----:B--2---:R-:W2:Y:S01]  /*2ca0*/  @P4 LDC R37, c[0x0][0x3cc] ;  /* 0x0000f300ff254b82 */ /* 0x004ea20000000800 */
[----:B---3--:R-:W-:Y:S02]  /*2cb0*/  @!P1 IMAD.WIDE R20, R15, 0x4, R20 ;  /* 0x000000040f149825 */ /* 0x008fe400078e0214 */
[----:B------:R-:W0:Y:S05]  /*2cc0*/  @!P5 F2I.FLOOR.NTZ R15, R27 ;  /* 0x0000001b000fd305 */ /* 0x000e2a0000207100 */
[----:B------:R-:W3:Y:S01]  /*2cd0*/  @!P2 LDC R36, c[0x0][0x3cc] ;  /* 0x0000f300ff24ab82 */ /* 0x000ee20000000800 */
[----:B0-----:R-:W-:-:S02]  /*2ce0*/  @!P5 IMAD R15, R19, R18, R15 ;  /* 0x00000012130fd224 */ /* 0x001fc400078e020f */
[----:B------:R-:W-:Y:S08]  /*2cf0*/  @!P1 F2I.TRUNC.NTZ R19, R31 ;  /* 0x0000001f00139305 */ /* 0x000ff0000020f100 */
[----:B------:R-:W1:Y:S02]  /*2d00*/  @!P1 F2I.TRUNC.NTZ R18, R24 ;  /* 0x0000001800129305 */ /* 0x000e64000020f100 */
[----:B-1----:R-:W-:-:S06]  /*2d10*/  @!P1 IMAD R19, R19, R34, R18 ;  /* 0x0000002213139224 */ /* 0x002fcc00078e0212 */
[----:B------:R-:W-:Y:S08]  /*2d20*/  @P4 F2I.FLOOR.NTZ R34, R27 ;  /* 0x0000001b00224305 */ /* 0x000ff00000207100 */
[----:B------:R-:W2:Y:S02]  /*2d30*/  @P4 F2I.FLOOR.NTZ R18, R29 ;  /* 0x0000001d00124305 */ /* 0x000ea40000207100 */
[----:B--2---:R-:W-:-:S06]  /*2d40*/  @P4 IMAD R18, R18, R37, R34 ;  /* 0x0000002512124224 */ /* 0x004fcc00078e0222 */
[----:B------:R-:W-:Y:S08]  /*2d50*/  @!P2 F2I.FLOOR.NTZ R34, R29 ;  /* 0x0000001d0022a305 */ /* 0x000ff00000207100 */
[----:B------:R-:W3:Y:S02]  /*2d60*/  @!P2 F2I.TRUNC.NTZ R37, R24 ;  /* 0x000000180025a305 */ /* 0x000ee4000020f100 */
[----:B---3--:R-:W-:-:S02]  /*2d70*/  @!P2 IMAD R31, R34, R36, R37 ;  /* 0x00000024221fa224 */ /* 0x008fc400078e0225 */
[----:B------:R-:W0:Y:S02]  /*2d80*/  @!P5 LDC.64 R36, c[0x0][0x3a0] ;  /* 0x0000e800ff24db82 */ /* 0x000e240000000a00 */
[----:B0-----:R-:W-:Y:S02]  /*2d90*/  @!P5 IMAD.WIDE R36, R15, 0x4, R36 ;  /* 0x000000040f24d825 */ /* 0x001fe400078e0224 */
[----:B------:R0:W2:Y:S04]  /*2da0*/  @!P1 LDG.E R15, desc[UR6][R20.64] ;  /* 0x00000006140f9981 */ /* 0x0000a8000c1e1900 */
[----:B------:R1:W3:Y:S01]  /*2db0*/  @!P5 LDG.E R27, desc[UR6][R36.64] ;  /* 0x00000006241bd981 */ /* 0x0002e2000c1e1900 */
[----:B0-----:R-:W0:Y:S08]  /*2dc0*/  @!P1 LDC.64 R20, c[0x0][0x3a0] ;  /* 0x0000e800ff149b82 */ /* 0x001e300000000a00 */
[----:B-1----:R-:W1:Y:S01]  /*2dd0*/  @P4 LDC.64 R36, c[0x0][0x3a0] ;  /* 0x0000e800ff244b82 */ /* 0x002e620000000a00 */
[----:B0-----:R-:W-:-:S05]  /*2de0*/  @!P1 IMAD.WIDE R20, R19, 0x4, R20 ;  /* 0x0000000413149825 */ /* 0x001fca00078e0214 */
[----:B------:R0:W5:Y:S01]  /*2df0*/  @!P1 LDG.E R29, desc[UR6][R20.64] ;  /* 0x00000006141d9981 */ /* 0x000162000c1e1900 */
[----:B-1----:R-:W-:Y:S02]  /*2e00*/  @P4 IMAD.WIDE R36, R18, 0x4, R36 ;  /* 0x0000000412244825 */ /* 0x002fe400078e0224 */
[----:B------:R-:W1:Y:S08]  /*2e10*/  @!P2 LDC.64 R18, c[0x0][0x3a0] ;  /* 0x0000e800ff12ab82 */ /* 0x000e700000000a00 */
[----:B0-----:R-:W0:Y:S01]  /*2e20*/  LDC.64 R20, c[0x0][0x3b0] ;  /* 0x0000ec00ff147b82 */ /* 0x001e220000000a00 */
[----:B-1----:R-:W-:-:S02]  /*2e30*/  @!P2 IMAD.WIDE R18, R31, 0x4, R18 ;  /* 0x000000041f12a825 */ /* 0x002fc400078e0212 */
[----:B------:R1:W5:Y:S04]  /*2e40*/  @P4 LDG.E R31, desc[UR6][R36.64] ;  /* 0x00000006241f4981 */ /* 0x000368000c1e1900 */
[----:B------:R4:W5:Y:S01]  /*2e50*/  @!P2 LDG.E R24, desc[UR6][R18.64] ;  /* 0x000000061218a981 */ /* 0x000962000c1e1900 */
[----:B-1----:R-:W1:Y:S08]  /*2e60*/  LDC.64 R36, c[0x0][0x3c0] ;  /* 0x0000f000ff247b82 */ /* 0x002e700000000a00 */
[----:B----4-:R-:W4:Y:S01]  /*2e70*/  LDC.64 R18, c[0x0][0x3b8] ;  /* 0x0000ee00ff127b82 */ /* 0x010f220000000a00 */
[----:B0-----:R-:W-:-:S05]  /*2e80*/  IMAD.WIDE.U32 R20, R12, 0x4, R20 ;  /* 0x000000040c147825 */ /* 0x001fca00078e0014 */
[----:B------:R0:W5:Y:S01]  /*2e90*/  LDG.E R34, desc[UR6][R20.64] ;  /* 0x0000000614227981 */ /* 0x000162000c1e1900 */
[----:B----4-:R-:W-:-:S06]  /*2ea0*/  IMAD.WIDE.U32 R18, R12, 0x4, R18 ;  /* 0x000000040c127825 */ /* 0x010fcc00078e0012 */
[----:B------:R4:W5:Y:S01]  /*2eb0*/  LDG.E R18, desc[UR6][R18.64] ;  /* 0x0000000612127981 */ /* 0x000962000c1e1900 */
[----:B-1----:R-:W-:-:S06]  /*2ec0*/  IMAD.WIDE.U32 R36, R12, 0x4, R36 ;  /* 0x000000040c247825 */ /* 0x002fcc00078e0024 */
[----:B------:R-:W5:Y:S01]  /*2ed0*/  LDG.E R36, desc[UR6][R36.64] ;  /* 0x0000000624247981 */ /* 0x000f62000c1e1900 */
[----:B0-----:R-:W-:Y:S01]  /*2ee0*/  MOV R21, RZ ;  /* 0x000000ff00157202 */ /* 0x001fe20000000f00 */
[C---:B------:R-:W-:Y:S01]  /*2ef0*/  FMUL R22, R32.reuse, R22 ;  /* 0x0000001620167220 */ /* 0x040fe20000400000 */
[----:B------:R-:W-:Y:S01]  /*2f00*/  FMUL R25, R32, R25 ;  /* 0x0000001920197220 */ /* 0x000fe20000400000 */
[----:B------:R-:W-:Y:S02]  /*2f10*/  FMUL R35, R28, R35 ;  /* 0x000000231c237220 */ /* 0x000fe40000400000 */
[----:B------:R-:W-:Y:S01]  /*2f20*/  FMUL R22, R26, R22 ;  /* 0x000000161a167220 */ /* 0x000fe20000400000 */
[----:B----4-:R-:W-:Y:S02]  /*2f30*/  IMAD.MOV.U32 R19, RZ, RZ, RZ ;  /* 0x000000ffff137224 */ /* 0x010fe400078e00ff */
[C---:B------:R-:W-:Y:S01]  /*2f40*/  FFMA R30, R23.reuse, R35, R30 ;  /* 0x00000023171e7223 */ /* 0x040fe2000000001e */
[----:B------:R-:W-:Y:S01]  /*2f50*/  FFMA R25, R23, R25, R22 ;  /* 0x0000001917197223 */ /* 0x000fe20000000016 */
[----:B------:R-:W-:Y:S01]  /*2f60*/  @!P2 I2FP.F32.S32 R21, R33 ;  /* 0x000000210015a245 */ /* 0x000fe20000201400 */
[----:B------:R-:W-:-:S04]  /*2f70*/  IMAD.MOV.U32 R33, RZ, RZ, RZ ;  /* 0x000000ffff217224 */ /* 0x000fc800078e00ff */
[----:B------:R-:W-:Y:S01]  /*2f80*/  FMUL R20, R28, R21 ;  /* 0x000000151c147220 */ /* 0x000fe20000400000 */
[----:B------:R-:W-:-:S03]  /*2f90*/  MOV R21, RZ ;  /* 0x000000ff00157202 */ /* 0x000fc60000000f00 */
[----:B------:R-:W-:Y:S01]  /*2fa0*/  FFMA R20, R26, R20, R25 ;  /* 0x000000141a147223 */ /* 0x000fe20000000019 */
[----:B--2---:R-:W-:Y:S02]  /*2fb0*/  @!P1 I2FP.F32.S32 R19, R15 ;  /* 0x0000000f00139245 */ /* 0x004fe40000201400 */
[----:B---3--:R-:W-:-:S03]  /*2fc0*/  @!P5 I2FP.F32.S32 R21, R27 ;  /* 0x0000001b0015d245 */ /* 0x008fc60000201400 */
[----:B------:R-:W-:Y:S01]  /*2fd0*/  FMUL R19, R28, R19 ;  /* 0x000000131c137220 */ /* 0x000fe20000400000 */
[----:B------:R-:W-:-:S03]  /*2fe0*/  IMAD.MOV.U32 R15, RZ, RZ, RZ ;  /* 0x000000ffff0f7224 */ /* 0x000fc600078e00ff */
[----:B------:R-:W-:Y:S01]  /*2ff0*/  FFMA R19, R23, R19, R20 ;  /* 0x0000001317137223 */ /* 0x000fe20000000014 */
[----:B-----5:R-:W-:-:S05]  /*3000*/  @!P1 I2FP.F32.S32 R15, R29 ;  /* 0x0000001d000f9245 */ /* 0x020fca0000201400 */
[----:B------:R-:W-:Y:S01]  /*3010*/  FMUL R15, R28, R15 ;  /* 0x0000000f1c0f7220 */ /* 0x000fe20000400000 */
[----:B------:R-:W-:-:S05]  /*3020*/  @P4 I2FP.F32.S32 R33, R31 ;  /* 0x0000001f00214245 */ /* 0x000fca0000201400 */
[C---:B------:R-:W-:Y:S01]  /*3030*/  FMUL R33, R32.reuse, R33 ;  /* 0x0000002120217220 */ /* 0x040fe20000400000 */
[----:B------:R-:W-:Y:S01]  /*3040*/  FMUL R32, R32, R21 ;  /* 0x0000001520207220 */ /* 0x000fe20000400000 */
[----:B------:R-:W-:Y:S02]  /*3050*/  MOV R21, RZ ;  /* 0x000000ff00157202 */ /* 0x000fe40000000f00 */
[----:B------:R-:W-:Y:S01]  /*3060*/  @!P2 I2FP.F32.S32 R21, R24 ;  /* 0x000000180015a245 */ /* 0x000fe20000201400 */
[----:B------:R-:W-:-:S04]  /*3070*/  FMUL R22, R26, R33 ;  /* 0x000000211a167220 */ /* 0x000fc80000400000 */
[----:B------:R-:W-:Y:S01]  /*3080*/  FFMA R25, R23, R32, R22 ;  /* 0x0000002017197223 */ /* 0x000fe20000000016 */
[----:B------:R-:W-:Y:S01]  /*3090*/  FMUL R21, R28, R21 ;  /* 0x000000151c157220 */ /* 0x000fe20000400000 */
[----:B------:R-:W-:-:S05]  /*30a0*/  I2FP.F32.S32 R27, R34 ;  /* 0x00000022001b7245 */ /* 0x000fca0000201400 */
[----:B------:R-:W-:-:S04]  /*30b0*/  FADD R27, R30, -R27 ;  /* 0x8000001b1e1b7221 */ /* 0x000fc80000000000 */
[----:B------:R-:W-:Y:S01]  /*30c0*/  FMUL R27, R27, R27 ;  /* 0x0000001b1b1b7220 */ /* 0x000fe20000400000 */
[----:B------:R-:W-:Y:S01]  /*30d0*/  FFMA R26, R26, R21, R25 ;  /* 0x000000151a1a7223 */ /* 0x000fe20000000019 */
[----:B------:R-:W-:-:S05]  /*30e0*/  I2FP.F32.S32 R18, R18 ;  /* 0x0000001200127245 */ /* 0x000fca0000201400 */
[----:B------:R-:W-:Y:S02]  /*30f0*/  FADD R20, R19, -R18 ;  /* 0x8000001213147221 */ /* 0x000fe40000000000 */
[----:B------:R-:W0:Y:S01]  /*3100*/  F2F.F64.F32 R18, R27 ;  /* 0x0000001b00127310 */ /* 0x000e220000201800 */
[----:B------:R-:W-:Y:S01]  /*3110*/  I2FP.F32.S32 R36, R36 ;  /* 0x0000002400247245 */ /* 0x000fe20000201400 */
[----:B------:R-:W-:Y:S01]  /*3120*/  FMUL R20, R20, R20 ;  /* 0x0000001414147220 */ /* 0x000fe20000400000 */
[----:B------:R-:W-:-:S04]  /*3130*/  FFMA R15, R23, R15, R26 ;  /* 0x0000000f170f7223 */ /* 0x000fc8000000001a */
[----:B------:R-:W-:Y:S01]  /*3140*/  FADD R15, R15, -R36 ;  /* 0x800000240f0f7221 */ /* 0x000fe20000000000 */
[----:B------:R-:W1:Y:S03]  /*3150*/  F2F.F64.F32 R20, R20 ;  /* 0x0000001400147310 */ /* 0x000e660000201800 */
[----:B------:R-:W-:Y:S01]  /*3160*/  FMUL R15, R15, R15 ;  /* 0x0000000f0f0f7220 */ /* 0x000fe20000400000 */
[----:B0-----:R-:W-:-:S04]  /*3170*/  DADD R18, R16, R18 ;  /* 0x0000000010127229 */ /* 0x001fc80000000012 */
[----:B------:R-:W0:Y:S04]  /*3180*/  F2F.F64.F32 R16, R15 ;  /* 0x0000000f00107310 */ /* 0x000e280000201800 */
[----:B-1----:R-:W-:-:S08]  /*3190*/  DADD R18, R18, R20 ;  /* 0x0000000012127229 */ /* 0x002fd00000000014 */
[----:B0-----:R-:W-:Y:S01]  /*31a0*/  DADD R16, R18, R16 ;  /* 0x0000000012107229 */ /* 0x001fe20000000010 */
[----:B------:R-:W-:Y:S10]  /*31b0*/  BRA `(.L_x_27) ;  /* 0x0000001000807947 */ /* 0x000ff40003800000 */
.L_x_62:
[----:B------:R-:W1:Y:S01]  /*31c0*/  MUFU.RCP64H R21, 1.4142131805419921875 ;  /* 0x3ff6a09e00157908 */ /* 0x000e620000001800 */
[----:B--2---:R-:W-:Y:S01]  /*31d0*/  HFMA2 R20, -RZ, RZ, 0, 5.9604644775390625e-08 ;  /* 0x00000001ff147431 */ /* 0x004fe200000001ff */
[----:B------:R-:W-:Y:S01]  /*31e0*/  MOV R24, 0x667f3bcd ;  /* 0x667f3bcd00187802 */ /* 0x000fe20000000f00 */
[----:B------:R-:W-:-:S06]  /*31f0*/  IMAD.MOV.U32 R25, RZ, RZ, 0x3ff6a09e ;  /* 0x3ff6a09eff197424 */ /* 0x000fcc00078e00ff */
[----:B-1----:R-:W-:-:S08]  /*3200*/  DFMA R18, R20, -R24, 1 ;  /* 0x3ff000001412742b */ /* 0x002fd00000000818 */
[----:B------:R-:W-:-:S08]  /*3210*/  DFMA R18, R18, R18, R18 ;  /* 0x000000121212722b */ /* 0x000fd00000000012 */
[----:B------:R-:W-:Y:S01]  /*3220*/  DFMA R20, R20, R18, R20 ;  /* 0x000000121414722b */ /* 0x000fe20000000014 */
[----:B------:R-:W-:-:S07]  /*3230*/  I2FP.F32.U32 R18, R11 ;  /* 0x0000000b00127245 */ /* 0x000fce0000201000 */
        /* <DEDUP_REMOVED lines=10> */
[----:B------:R-:W-:Y:S01]  /*32e0*/  IMAD.MOV.U32 R20, RZ, RZ, R18 ;  /* 0x000000ffff147224 */ /* 0x000fe200078e0012 */
[----:B------:R-:W-:Y:S01]  /*32f0*/  MOV R21, R19 ;  /* 0x0000001300157202 */ /* 0x000fe20000000f00 */
[----:B------:R-:W-:Y:S01]  /*3300*/  IMAD.MOV.U32 R18, RZ, RZ, 0x667f3bcd ;  /* 0x667f3bcdff127424 */ /* 0x000fe200078e00ff */
[----:B------:R-:W-:Y:S02]  /*3310*/  MOV R19, 0x3ff6a09e ;  /* 0x3ff6a09e00137802 */ /* 0x000fe40000000f00 */
[----:B------:R-:W-:-:S07]  /*3320*/  MOV R28, 0x3340 ;  /* 0x00003340001c7802 */ /* 0x000fce0000000f00 */
[----:B------:R-:W-:Y:S05]  /*3330*/  CALL.REL.NOINC `($__internal_0_$__cuda_sm20_div_rn_f64_full) ;  /* 0x0000001400407944 */ /* 0x000fea0003c00000 */
[----:B------:R-:W-:Y:S01]  /*3340*/  IMAD.MOV.U32 R28, RZ, RZ, R20 ;  /* 0x000000ffff1c7224 */ /* 0x000fe200078e0014 */
[----:B------:R-:W-:-:S07]  /*3350*/  MOV R29, R21 ;  /* 0x00000015001d7202 */ /* 0x000fce0000000f00 */
.L_x_30:
        /* <DEDUP_REMOVED lines=8> */
[----:B------:R-:W-:-:S07]  /*33e0*/  I2FP.F32.S32 R18, R9 ;  /* 0x0000000900127245 */ /* 0x000fce0000201400 */
        /* <DEDUP_REMOVED lines=19> */
.L_x_31:
        /* <DEDUP_REMOVED lines=8> */
[C---:B0-----:R-:W-:Y:S01]  /*35a0*/  FSETP.LT.OR P5, PT, R28.reuse, RZ, P1 ;  /* 0x000000ff1c00720b */ /* 0x041fe20000fa1400 */
[----:B------:R-:W-:Y:S01]  /*35b0*/  FADD R24, R28, 1 ;  /* 0x3f8000001c187421 */ /* 0x000fe20000000000 */
[----:B------:R-:W-:-:S04]  /*35c0*/  FMNMX R15, R19, R28, PT ;  /* 0x0000001c130f7209 */ /* 0x000fc80003800000 */
[CC--:B------:R-:W-:Y:S02]  /*35d0*/  FSETP.GE.AND P2, PT, R24.reuse, R6.reuse, PT ;  /* 0x000000061800720b */ /* 0x0c0fe40003f46000 */
[----:B------:R-:W-:Y:S02]  /*35e0*/  FSETP.GEU.AND P4, PT, R15, RZ, PT ;  /* 0x000000ff0f00720b */ /* 0x000fe40003f8e000 */
[----:B------:R-:W-:Y:S02]  /*35f0*/  FSETP.LT.OR P2, PT, R19, RZ, P2 ;  /* 0x000000ff1300720b */ /* 0x000fe40001741400 */
[----:B------:R-:W-:Y:S01]  /*3600*/  FSETP.GE.OR P1, PT, R24, R6, P1 ;  /* 0x000000061800720b */ /* 0x000fe20000f26400 */
[----:B------:R-:W0:Y:S01]  /*3610*/  @!P5 LDC R19, c[0x0][0x3cc] ;  /* 0x0000f300ff13db82 */ /* 0x000e220000000800 */
[----:B------:R-:W-:Y:S07]  /*3620*/  @!P5 F2I.TRUNC.NTZ R15, R26 ;  /* 0x0000001a000fd305 */ /* 0x000fee000020f100 */
[----:B------:R-:W1:Y:S01]  /*3630*/  @!P5 LDC.64 R20, c[0x0][0x388] ;  /* 0x0000e200ff14db82 */ /* 0x000e620000000a00 */
[----:B------:R-:W0:Y:S07]  /*3640*/  @!P5 F2I.FLOOR.NTZ R18, R27 ;  /* 0x0000001b0012d305 */ /* 0x000e2e0000207100 */
[----:B------:R-:W2:Y:S01]  /*3650*/  @P4 LDC R34, c[0x0][0x3cc] ;  /* 0x0000f300ff224b82 */ /* 0x000ea20000000800 */
[----:B------:R-:W-:Y:S07]  /*3660*/  @P4 F2I.FLOOR.NTZ R32, R29 ;  /* 0x0000001d00204305 */ /* 0x000fee0000207100 */
[----:B------:R-:W3:Y:S01]  /*3670*/  @P4 LDC.64 R30, c[0x0][0x388] ;  /* 0x0000e200ff1e4b82 */ /* 0x000ee20000000a00 */
[----:B0-----:R-:W-:Y:S01]  /*3680*/  @!P5 IMAD R19, R15, R19, R18 ;  /* 0x000000130f13d224 */ /* 0x001fe200078e0212 */
[----:B------:R-:W2:Y:S06]  /*3690*/  @P4 F2I.FLOOR.NTZ R33, R27 ;  /* 0x0000001b00214305 */ /* 0x000eac0000207100 */
[----:B------:R-:W0:Y:S01]  /*36a0*/  @!P2 LDC R23, c[0x0][0x3cc] ;  /* 0x0000f300ff17ab82 */ /* 0x000e220000000800 */
[----:B-1----:R-:W-:Y:S01]  /*36b0*/  @!P5 IMAD.WIDE R20, R19, 0x4, R20 ;  /* 0x000000041314d825 */ /* 0x002fe200078e0214 */
[----:B------:R-:W-:Y:S06]  /*36c0*/  @!P2 F2I.FLOOR.NTZ R25, R29 ;  /* 0x0000001d0019a305 */ /* 0x000fec0000207100 */
[----:B------:R-:W1:Y:S01]  /*36d0*/  @!P2 LDC.64 R18, c[0x0][0x388] ;  /* 0x0000e200ff12ab82 */ /* 0x000e620000000a00 */
[----:B--2---:R-:W-:Y:S01]  /*36e0*/  @P4 IMAD R33, R32, R34, R33 ;  /* 0x0000002220214224 */ /* 0x004fe200078e0221 */
[----:B------:R-:W0:Y:S06]  /*36f0*/  @!P2 F2I.TRUNC.NTZ R22, R24 ;  /* 0x000000180016a305 */ /* 0x000e2c000020f100 */
[----:B------:R-:W2:Y:S01]  /*3700*/  @!P5 LDC R32, c[0x0][0x3cc] ;  /* 0x0000f300ff20db82 */ /* 0x000ea20000000800 */
[----:B---3--:R-:W-:Y:S01]  /*3710*/  @P4 IMAD.WIDE R30, R33, 0x4, R30 ;  /* 0x00000004211e4825 */ /* 0x008fe200078e021e */
[----:B------:R-:W-:Y:S05]  /*3720*/  @!P1 F2I.TRUNC.NTZ R34, R26 ;  /* 0x0000001a00229305 */ /* 0x000fea000020f100 */
[----:B------:R-:W3:Y:S01]  /*3730*/  @P4 LDG.E R30, desc[UR6][R30.64] ;  /* 0x000000061e1e4981 */ /* 0x000ee2000c1e1900 */
[----:B------:R-:W4:Y:S01]  /*3740*/  @!P1 LDC R35, c[0x0][0x3cc] ;  /* 0x0000f300ff239b82 */ /* 0x000f220000000800 */
[----:B0-----:R-:W-:Y:S01]  /*3750*/  @!P2 IMAD R23, R25, R23, R22 ;  /* 0x000000171917a224 */ /* 0x001fe200078e0216 */
[----:B------:R-:W2:Y:S01]  /*3760*/  @!P5 F2I.FLOOR.NTZ R33, R27 ;  /* 0x0000001b0021d305 */ /* 0x000ea20000207100 */
[----:B------:R0:W5:Y:S02]  /*3770*/  @!P5 LDG.E R25, desc[UR6][R20.64] ;  /* 0x000000061419d981 */ /* 0x000164000c1e1900 */
[----:B-1----:R-:W-:-:S05]  /*3780*/  @!P2 IMAD.WIDE R22, R23, 0x4, R18 ;  /* 0x000000041716a825 */ /* 0x002fca00078e0212 */
[----:B------:R-:W4:Y:S01]  /*3790*/  @!P1 F2I.TRUNC.NTZ R36, R24 ;  /* 0x0000001800249305 */ /* 0x000f22000020f100 */
[----:B------:R-:W1:Y:S01]  /*37a0*/  @!P5 LDC.64 R18, c[0x0][0x390] ;  /* 0x0000e400ff12db82 */ /* 0x000e620000000a00 */
[----:B------:R-:W5:Y:S07]  /*37b0*/  @!P2 LDG.E R22, desc[UR6][R22.64] ;  /* 0x000000061616a981 */ /* 0x000f6e000c1e1900 */
[----:B0-----:R-:W0:Y:S01]  /*37c0*/  @!P1 LDC.64 R20, c[0x0][0x388] ;  /* 0x0000e200ff149b82 */ /* 0x001e220000000a00 */
[----:B--2---:R-:W-:-:S07]  /*37d0*/  @!P5 IMAD R37, R15, R32, R33 ;  /* 0x000000200f25d224 */ /* 0x004fce00078e0221 */
[----:B------:R-:W2:Y:S01]  /*37e0*/  @P4 LDC R15, c[0x0][0x3cc] ;  /* 0x0000f300ff0f4b82 */ /* 0x000ea20000000800 */
[----:B----4-:R-:W-:Y:S02]  /*37f0*/  @!P1 IMAD R35, R34, R35, R36 ;  /* 0x0000002322239224 */ /* 0x010fe400078e0224 */
[----:B------:R-:W-:Y:S05]  /*3800*/  @P4 F2I.FLOOR.NTZ R36, R29 ;  /* 0x0000001d00244305 */ /* 0x000fea0000207100 */
[----:B------:R-:W4:Y:S01]  /*3810*/  @P4 LDC.64 R32, c[0x0][0x390] ;  /* 0x0000e400ff204b82 */ /* 0x000f220000000a00 */
[----:B0-----:R-:W-:Y:S02]  /*3820*/  @!P1 IMAD.WIDE R34, R35, 0x4, R20 ;  /* 0x0000000423229825 */ /* 0x001fe400078e0214 */
[----:B------:R-:W2:Y:S03]  /*3830*/  @P4 F2I.FLOOR.NTZ R20, R27 ;  /* 0x0000001b00144305 */ /* 0x000ea60000207100 */
[----:B------:R-:W5:Y:S01]  /*3840*/  @!P1 LDG.E R31, desc[UR6][R34.64] ;  /* 0x00000006221f9981 */ /* 0x000f62000c1e1900 */
[----:B-1----:R-:W-:-:S05]  /*3850*/  @!P5 IMAD.WIDE R18, R37, 0x4, R18 ;  /* 0x000000042512d825 */ /* 0x002fca00078e0212 */
[----:B------:R0:W5:Y:S01]  /*3860*/  @!P5 LDG.E R21, desc[UR6][R18.64] ;  /* 0x000000061215d981 */ /* 0x000162000c1e1900 */
[----:B--2---:R-:W-:-:S04]  /*3870*/  @P4 IMAD R15, R36, R15, R20 ;  /* 0x0000000f240f4224 */ /* 0x004fc800078e0214 */
[----:B----4-:R-:W-:Y:S01]  /*3880*/  @P4 IMAD.WIDE R32, R15, 0x4, R32 ;  /* 0x000000040f204825 */ /* 0x010fe200078e0220 */
[----:B0-----:R-:W0:Y:S04]  /*3890*/  @!P1 LDC R18, c[0x0][0x3cc] ;  /* 0x0000f300ff129b82 */ /* 0x001e280000000800 */
[----:B------:R1:W2:Y:S01]  /*38a0*/  @P4 LDG.E R20, desc[UR6][R32.64] ;  /* 0x0000000620144981 */ /* 0x0002a2000c1e1900 */
[----:B------:R4:W-:Y:S01]  /*38b0*/  @!P1 F2I.TRUNC.NTZ R15, R26 ;  /* 0x0000001a000f9305 */ /* 0x0009e2000020f100 */
[----:B------:R-:W-:Y:S02]  /*38c0*/  IMAD.MOV.U32 R23, RZ, RZ, RZ ;  /* 0x000000ffff177224 */ /* 0x000fe400078e00ff */
[----:B------:R-:W5:Y:S05]  /*38d0*/  @!P2 LDC R19, c[0x0][0x3cc] ;  /* 0x0000f300ff13ab82 */ /* 0x000f6a0000000800 */
[----:B------:R-:W0:Y:S01]  /*38e0*/  @!P1 F2I.TRUNC.NTZ R36, R24 ;  /* 0x0000001800249305 */ /* 0x000e22000020f100 */
[----:B-1----:R-:W-:Y:S01]  /*38f0*/  FADD R32, -R27, R24 ;  /* 0x000000181b207221 */ /* 0x002fe20000000100 */
[----:B------:R-:W-:Y:S01]  /*3900*/  MOV R37, RZ ;  /* 0x000000ff00257202 */ /* 0x000fe20000000f00 */
[----:B----4-:R-:W-:-:S05]  /*3910*/  FADD R26, -R29, R26 ;  /* 0x0000001a1d1a7221 */ /* 0x010fca0000000100 */
[----:B------:R-:W1:Y:S01]  /*3920*/  FRND.FLOOR R34, R29 ;  /* 0x0000001d00227307 */ /* 0x000e620000205000 */
[----:B0-----:R-:W-:-:S07]  /*3930*/  @!P1 IMAD R15, R15, R18, R36 ;  /* 0x000000120f0f9224 */ /* 0x001fce00078e0224 */
[----:B------:R-:W-:Y:S01]  /*3940*/  @!P2 F2I.FLOOR.NTZ R18, R29 ;  /* 0x0000001d0012a305 */ /* 0x000fe20000207100 */
[----:B------:R-:W-:Y:S01]  /*3950*/  FADD R28, R27, -R28 ;  /* 0x8000001c1b1c7221 */ /* 0x000fe20000000000 */
[----:B------:R-:W-:Y:S01]  /*3960*/  IMAD.MOV.U32 R35, RZ, RZ, RZ ;  /* 0x000000ffff237224 */ /* 0x000fe200078e00ff */
[----:B---3--:R-:W-:-:S05]  /*3970*/  @P4 I2FP.F32.S32 R23, R30 ;  /* 0x0000001e00174245 */ /* 0x008fca0000201400 */
[C---:B------:R-:W-:Y:S01]  /*3980*/  FMUL R33, R32.reuse, R23 ;  /* 0x0000001720217220 */ /* 0x040fe20000400000 */
[----:B-----5:R-:W-:Y:S02]  /*3990*/  @!P5 I2FP.F32.S32 R37, R25 ;  /* 0x000000190025d245 */ /* 0x020fe40000201400 */
[----:B------:R-:W-:Y:S02]  /*39a0*/  MOV R25, RZ ;  /* 0x000000ff00197202 */ /* 0x000fe40000000f00 */
[----:B------:R-:W-:Y:S01]  /*39b0*/  @!P2 I2FP.F32.S32 R25, R22 ;  /* 0x000000160019a245 */ /* 0x000fe20000201400 */
[----:B------:R-:W-:Y:S02]  /*39c0*/  FMUL R22, R33, R26 ;  /* 0x0000001a21167220 */ /* 0x000fe40000400000 */
[----:B------:R-:W0:Y:S01]  /*39d0*/  @!P2 F2I.TRUNC.NTZ R33, R24 ;  /* 0x000000180021a305 */ /* 0x000e22000020f100 */
[----:B-1----:R-:W-:Y:S01]  /*39e0*/  FADD R23, R29, -R34 ;  /* 0x800000221d177221 */ /* 0x002fe20000000000 */
[----:B------:R-:W-:Y:S01]  /*39f0*/  FMUL R37, R32, R37 ;  /* 0x0000002520257220 */ /* 0x000fe20000400000 */
[----:B------:R-:W-:Y:S01]  /*3a00*/  FMUL R25, R28, R25 ;  /* 0x000000191c197220 */ /* 0x000fe20000400000 */
[----:B------:R-:W1:Y:S02]  /*3a10*/  @!P1 LDC R34, c[0x0][0x3cc] ;  /* 0x0000f300ff229b82 */ /* 0x000e640000000800 */
[----:B------:R-:W-:Y:S01]  /*3a20*/  FFMA R37, R37, R23, R22 ;  /* 0x0000001725257223 */ /* 0x000fe20000000016 */
[----:B0-----:R-:W-:-:S05]  /*3a30*/  @!P2 IMAD R33, R18, R19, R33 ;  /* 0x000000131221a224 */ /* 0x001fca00078e0221 */
[----:B------:R-:W0:Y:S01]  /*3a40*/  @!P2 LDC.64 R18, c[0x0][0x390] ;  /* 0x0000e400ff12ab82 */ /* 0x000e220000000a00 */
[----:B------:R-:W-:-:S07]  /*3a50*/  FFMA R30, R26, R25, R37 ;  /* 0x000000191a1e7223 */ /* 0x000fce0000000025 */
[----:B------:R-:W3:Y:S01]  /*3a60*/  @!P1 LDC.64 R36, c[0x0][0x390] ;  /* 0x0000e400ff249b82 */ /* 0x000ee20000000a00 */
[----:B------:R-:W-:Y:S02]  /*3a70*/  @!P1 I2FP.F32.S32 R35, R31 ;  /* 0x0000001f00239245 */ /* 0x000fe40000201400 */
[----:B------:R-:W4:Y:S01]  /*3a80*/  FRND.FLOOR R31, R29 ;  /* 0x0000001d001f7307 */ /* 0x000f220000205000 */
[----:B------:R-:W-:Y:S01]  /*3a90*/  MOV R25, RZ ;  /* 0x000000ff00197202 */ /* 0x000fe20000000f00 */
[----:B------:R-:W-:Y:S01]  /*3aa0*/  IMAD.MOV.U32 R22, RZ, RZ, RZ ;  /* 0x000000ffff167224 */ /* 0x000fe200078e00ff */
[----:B------:R-:W-:Y:S02]  /*3ab0*/  @!P5 I2FP.F32.S32 R25, R21 ;  /* 0x000000150019d245 */ /* 0x000fe40000201400 */
[----:B--2---:R-:W-:Y:S01]  /*3ac0*/  @P4 I2FP.F32.S32 R22, R20 ;  /* 0x0000001400164245 */ /* 0x004fe20000201400 */
[----:B0-----:R-:W-:Y:S02]  /*3ad0*/  @!P2 IMAD.WIDE R20, R33, 0x4, R18 ;  /* 0x000000042114a825 */ /* 0x001fe400078e0212 */
[----:B------:R-:W0:Y:S02]  /*3ae0*/  @!P5 LDC R18, c[0x0][0x3cc] ;  /* 0x0000f300ff12db82 */ /* 0x000e240000000800 */
[----:B----4-:R-:W-:Y:S01]  /*3af0*/  FADD R31, R31, 1 ;  /* 0x3f8000001f1f7421 */ /* 0x010fe20000000000 */
[----:B---3--:R-:W-:Y:S01]  /*3b00*/  @!P1 IMAD.WIDE R36, R15, 0x4, R36 ;  /* 0x000000040f249825 */ /* 0x008fe200078e0224 */
[----:B------:R2:W3:Y:S01]  /*3b10*/  @!P2 LDG.E R33, desc[UR6][R20.64] ;  /* 0x000000061421a981 */ /* 0x0004e2000c1e1900 */
[----:B------:R-:W-:Y:S08]  /*3b20*/  @!P5 F2I.FLOOR.NTZ R15, R27 ;  /* 0x0000001b000fd305 */ /* 0x000ff00000207100 */
[----:B------:R-:W0:Y:S01]  /*3b30*/  @!P5 F2I.TRUNC.NTZ R19, R31 ;  /* 0x0000001f0013d305 */ /* 0x000e22000020f100 */
[----:B--2---:R-:W2:Y:S01]  /*3b40*/  @P4 LDC R21, c[0x0][0x3cc] ;  /* 0x0000f300ff154b82 */ /* 0x004ea20000000800 */
[----:B0-----:R-:W-:-:S06]  /*3b50*/  @!P5 IMAD R15, R19, R18, R15 ;  /* 0x00000012130fd224 */ /* 0x001fcc00078e020f */
[----:B------:R-:W-:Y:S08]  /*3b60*/  @!P1 F2I.TRUNC.NTZ R19, R31 ;  /* 0x0000001f00139305 */ /* 0x000ff0000020f100 */
[----:B------:R-:W1:Y:S02]  /*3b70*/  @!P1 F2I.TRUNC.NTZ R18, R24 ;  /* 0x0000001800129305 */ /* 0x000e64000020f100 */
[----:B-1----:R-:W-:-:S06]  /*3b80*/  @!P1 IMAD R19, R19, R34, R18 ;  /* 0x0000002213139224 */ /* 0x002fcc00078e0212 */
[----:B------:R-:W-:Y:S08]  /*3b90*/  @P4 F2I.FLOOR.NTZ R34, R27 ;  /* 0x0000001b00224305 */ /* 0x000ff00000207100 */
[----:B------:R-:W2:Y:S02]  /*3ba0*/  @P4 F2I.FLOOR.NTZ R18, R29 ;  /* 0x0000001d00124305 */ /* 0x000ea40000207100 */
[----:B--2---:R-:W-:-:S02]  /*3bb0*/  @P4 IMAD R18, R18, R21, R34 ;  /* 0x0000001512124224 */ /* 0x004fc400078e0222 */
[----:B------:R-:W0:Y:S04]  /*3bc0*/  @!P2 LDC R34, c[0x0][0x3cc] ;  /* 0x0000f300ff22ab82 */ /* 0x000e280000000800 */
[----:B------:R-:W-:Y:S08]  /*3bd0*/  @!P2 F2I.FLOOR.NTZ R20, R29 ;  /* 0x0000001d0014a305 */ /* 0x000ff00000207100 */
[----:B------:R-:W0:Y:S02]  /*3be0*/  @!P2 F2I.TRUNC.NTZ R21, R24 ;  /* 0x000000180015a305 */ /* 0x000e24000020f100 */
[----:B0-----:R-:W-:-:S02]  /*3bf0*/  @!P2 IMAD R31, R20, R34, R21 ;  /* 0x00000022141fa224 */ /* 0x001fc400078e0215 */
[----:B------:R-:W0:Y:S02]  /*3c00*/  @!P5 LDC.64 R20, c[0x0][0x3a0] ;  /* 0x0000e800ff14db82 */ /* 0x000e240000000a00 */
[----:B0-----:R-:W-:Y:S02]  /*3c10*/  @!P5 IMAD.WIDE R20, R15, 0x4, R20 ;  /* 0x000000040f14d825 */ /* 0x001fe400078e0214 */
[----:B------:R0:W2:Y:S04]  /*3c20*/  @!P1 LDG.E R15, desc[UR6][R36.64] ;  /* 0x00000006240f9981 */ /* 0x0000a8000c1e1900 */
[----:B------:R1:W4:Y:S01]  /*3c30*/  @!P5 LDG.E R27, desc[UR6][R20.64] ;  /* 0x00000006141bd981 */ /* 0x000322000c1e1900 */
[----:B0-----:R-:W0:Y:S08]  /*3c40*/  @P4 LDC.64 R36, c[0x0][0x3a0] ;  /* 0x0000e800ff244b82 */ /* 0x001e300000000a00 */
[----:B-1----:R-:W1:Y:S01]  /*3c50*/  @!P1 LDC.64 R20, c[0x0][0x3a0] ;  /* 0x0000e800ff149b82 */ /* 0x002e620000000a00 */
[----:B0-----:R-:W-:-:S04]  /*3c60*/  @P4 IMAD.WIDE R36, R18, 0x4, R36 ;  /* 0x0000000412244825 */ /* 0x001fc800078e0224 */
[----:B-1----:R-:W-:-:S03]  /*3c70*/  @!P1 IMAD.WIDE R20, R19, 0x4, R20 ;  /* 0x0000000413149825 */ /* 0x002fc600078e0214 */
[----:B------:R-:W0:Y:S02]  /*3c80*/  @!P2 LDC.64 R18, c[0x0][0x3a0] ;  /* 0x0000e800ff12ab82 */ /* 0x000e240000000a00 */
[----:B------:R1:W5:Y:S06]  /*3c90*/  @!P1 LDG.E R29, desc[UR6][R20.64] ;  /* 0x00000006141d9981 */ /* 0x00036c000c1e1900 */
[----:B-1----:R-:W1:Y:S01]  /*3ca0*/  LDC.64 R20, c[0x0][0x3b8] ;  /* 0x0000ee00ff147b82 */ /* 0x002e620000000a00 */
[----:B0-----:R-:W-:Y:S02]  /*3cb0*/  @!P2 IMAD.WIDE R18, R31, 0x4, R18 ;  /* 0x000000041f12a825 */ /* 0x001fe400078e0212 */
[----:B------:R0:W5:Y:S04]  /*3cc0*/  @P4 LDG.E R31, desc[UR6][R36.64] ;  /* 0x00000006241f4981 */ /* 0x000168000c1e1900 */
[----:B------:R3:W5:Y:S01]  /*3cd0*/  @!P2 LDG.E R24, desc[UR6][R18.64] ;  /* 0x000000061218a981 */ /* 0x000762000c1e1900 */
[----:B0-----:R-:W0:Y:S08]  /*3ce0*/  LDC.64 R36, c[0x0][0x3c0] ;  /* 0x0000f000ff247b82 */ /* 0x001e300000000a00 */
[----:B---3--:R-:W3:Y:S01]  /*3cf0*/  LDC.64 R18, c[0x0][0x3b0] ;  /* 0x0000ec00ff127b82 */ /* 0x008ee20000000a00 */
[----:B-1----:R-:W-:-:S06]  /*3d00*/  IMAD.WIDE.U32 R20, R12, 0x4, R20 ;  /* 0x000000040c147825 */ /* 0x002fcc00078e0014 */
[----:B------:R-:W5:Y:S01]  /*3d10*/  LDG.E R20, desc[UR6][R20.64] ;  /* 0x0000000614147981 */ /* 0x000f62000c1e1900 */
[----:B---3--:R-:W-:-:S05]  /*3d20*/  IMAD.WIDE.U32 R18, R12, 0x4, R18 ;  /* 0x000000040c127825 */ /* 0x008fca00078e0012 */
[----:B------:R1:W3:Y:S01]  /*3d30*/  LDG.E R34, desc[UR6][R18.64] ;  /* 0x0000000612227981 */ /* 0x0002e2000c1e1900 */
[----:B0-----:R-:W-:-:S06]  /*3d40*/  IMAD.WIDE.U32 R36, R12, 0x4, R36 ;  /* 0x000000040c247825 */ /* 0x001fcc00078e0024 */
[----:B------:R-:W3:Y:S01]  /*3d50*/  LDG.E R36, desc[UR6][R36.64] ;  /* 0x0000000624247981 */ /* 0x000ee2000c1e1900 */
[C---:B------:R-:W-:Y:S01]  /*3d60*/  FMUL R22, R32.reuse, R22 ;  /* 0x0000001620167220 */ /* 0x040fe20000400000 */
[----:B-1----:R-:W-:Y:S01]  /*3d70*/  MOV R19, RZ ;  /* 0x000000ff00137202 */ /* 0x002fe20000000f00 */
[----:B------:R-:W-:Y:S02]  /*3d80*/  FMUL R25, R32, R25 ;  /* 0x0000001920197220 */ /* 0x000fe40000400000 */
[----:B------:R-:W-:Y:S01]  /*3d90*/  FMUL R22, R26, R22 ;  /* 0x000000161a167220 */ /* 0x000fe20000400000 */
[----:B------:R-:W-:Y:S01]  /*3da0*/  MOV R21, RZ ;  /* 0x000000ff00157202 */ /* 0x000fe20000000f00 */
[----:B------:R-:W-:Y:S02]  /*3db0*/  FMUL R35, R28, R35 ;  /* 0x000000231c237220 */ /* 0x000fe40000400000 */
[C---:B------:R-:W-:Y:S02]  /*3dc0*/  FFMA R25, R23.reuse, R25, R22 ;  /* 0x0000001917197223 */ /* 0x040fe40000000016 */
[----:B------:R-:W-:Y:S01]  /*3dd0*/  FFMA R30, R23, R35, R30 ;  /* 0x00000023171e7223 */ /* 0x000fe2000000001e */
[----:B------:R-:W-:Y:S01]  /*3de0*/  @!P2 I2FP.F32.S32 R19, R33 ;  /* 0x000000210013a245 */ /* 0x000fe20000201400 */
[----:B------:R-:W-:-:S04]  /*3df0*/  IMAD.MOV.U32 R33, RZ, RZ, RZ ;  /* 0x000000ffff217224 */ /* 0x000fc800078e00ff */
[----:B------:R-:W-:Y:S01]  /*3e00*/  FMUL R18, R28, R19 ;  /* 0x000000131c127220 */ /* 0x000fe20000400000 */
[----:B------:R-:W-:-:S03]  /*3e10*/  IMAD.MOV.U32 R19, RZ, RZ, RZ ;  /* 0x000000ffff137224 */ /* 0x000fc600078e00ff */
[----:B------:R-:W-:Y:S01]  /*3e20*/  FFMA R18, R26, R18, R25 ;  /* 0x000000121a127223 */ /* 0x000fe20000000019 */
[----:B--2---:R-:W-:Y:S02]  /*3e30*/  @!P1 I2FP.F32.S32 R19, R15 ;  /* 0x0000000f00139245 */ /* 0x004fe40000201400 */
[----:B----4-:R-:W-:-:S03]  /*3e40*/  @!P5 I2FP.F32.S32 R21, R27 ;  /* 0x0000001b0015d245 */ /* 0x010fc60000201400 */
        /* <DEDUP_REMOVED lines=13> */
[----:B------:R-:W-:-:S03]  /*3f20*/  I2FP.F32.S32 R20, R20 ;  /* 0x0000001400147245 */ /* 0x000fc60000201400 */
[----:B------:R-:W-:Y:S02]  /*3f30*/  FFMA R26, R26, R21, R25 ;  /* 0x000000151a1a7223 */ /* 0x000fe40000000019 */
[----:B------:R-:W-:Y:S01]  /*3f40*/  FADD R20, R19, -R20 ;  /* 0x8000001413147221 */ /* 0x000fe20000000000 */
[----:B---3--:R-:W-:-:S05]  /*3f50*/  I2FP.F32.S32 R27, R34 ;  /* 0x00000022001b7245 */ /* 0x008fca0000201400 */
[----:B------:R-:W-:-:S04]  /*3f60*/  FADD R27, R30, -R27 ;  /* 0x8000001b1e1b7221 */ /* 0x000fc80000000000 */
[----:B------:R-:W-:Y:S01]  /*3f70*/  FMUL R27, R27, R27 ;  /* 0x0000001b1b1b7220 */ /* 0x000fe20000400000 */
[----:B------:R-:W-:-:S03]  /*3f80*/  FMUL R20, R20, R20 ;  /* 0x0000001414147220 */ /* 0x000fc60000400000 */
[----:B------:R-:W0:Y:S01]  /*3f90*/  F2F.F64.F32 R18, R27 ;  /* 0x0000001b00127310 */ /* 0x000e220000201800 */
[----:B------:R-:W-:Y:S01]  /*3fa0*/  I2FP.F32.S32 R36, R36 ;  /* 0x0000002400247245 */ /* 0x000fe20000201400 */
[----:B------:R-:W-:-:S04]  /*3fb0*/  FFMA R15, R23, R15, R26 ;  /* 0x0000000f170f7223 */ /* 0x000fc8000000001a */
[----:B------:R-:W-:Y:S02]  /*3fc0*/  FADD R15, R15, -R36 ;  /* 0x800000240f0f7221 */ /* 0x000fe40000000000 */
[----:B------:R-:W1:Y:S02]  /*3fd0*/  F2F.F64.F32 R20, R20 ;  /* 0x0000001400147310 */ /* 0x000e640000201800 */
[----:B------:R-:W-:Y:S01]  /*3fe0*/  FMUL R15, R15, R15 ;  /* 0x0000000f0f0f7220 */ /* 0x000fe20000400000 */
[----:B0-----:R-:W-:-:S05]  /*3ff0*/  DADD R18, R16, R18 ;  /* 0x0000000010127229 */ /* 0x001fca0000000012 */
[----:B------:R-:W0:Y:S03]  /*4000*/  F2F.F64.F32 R16, R15 ;  /* 0x0000000f00107310 */ /* 0x000e260000201800 */
[----:B-1----:R-:W-:-:S08]  /*4010*/  DADD R18, R18, R20 ;  /* 0x0000000012127229 */ /* 0x002fd00000000014 */
[----:B0-----:R-:W-:Y:S01]  /*4020*/  DADD R16, R18, R16 ;  /* 0x0000000012107229 */ /* 0x001fe20000000010 */
[----:B------:R-:W-:Y:S10]  /*4030*/  BRA `(.L_x_27) ;  /* 0x0000000000e07947 */ /* 0x000ff40003800000 */
.L_x_61:
[----:B------:R-:W-:Y:S01]  /*4040*/  I2FP.F32.S32 R31, R14 ;  /* 0x0000000e001f7245 */ /* 0x000fe20000201400 */
[----:B------:R-:W1:Y:S03]  /*4050*/  LDC.64 R18, c[0x0][0x3c0] ;  /* 0x0000f000ff127b82 */ /* 0x000e660000000a00 */
[----:B------:R-:W-:-:S04]  /*4060*/  FSETP.GE.AND P1, PT, R31, R6, PT ;  /* 0x000000061f00720b */ /* 0x000fc80003f26000 */
[----:B------:R-:W-:-:S04]  /*4070*/  ISETP.LT.OR P1, PT, R14, RZ, P1 ;  /* 0x000000ff0e00720c */ /* 0x000fc80000f21670 */
[----:B------:R-:W-:-:S13]  /*4080*/  PLOP3.LUT P1, PT, P0, P1, PT, 0xf8, 0x8f ;  /* 0x00000000008f781c */ /* 0x000fda0000723f70 */
[----:B------:R-:W-:Y:S05]  /*4090*/  @P1 BRA `(.L_x_32) ;  /* 0x0000000000841947 */ /* 0x000fea0003800000 */
[----:B------:R-:W3:Y:S01]  /*40a0*/  LDC.64 R28, c[0x0][0x388] ;  /* 0x0000e200ff1c7b82 */ /* 0x000ee20000000a00 */
[----:B------:R-:W4:Y:S01]  /*40b0*/  LDCU UR4, c[0x0][0x3cc] ;  /* 0x00007980ff0477ac */ /* 0x000f220008000800 */
[----:B------:R-:W4:Y:S06]  /*40c0*/  F2I.TRUNC.NTZ R30, R31 ;  /* 0x0000001f001e7305 */ /* 0x000f2c000020f100 */
[----:B------:R-:W5:Y:S08]  /*40d0*/  LDC.64 R26, c[0x0][0x3b0] ;  /* 0x0000ec00ff1a7b82 */ /* 0x000f700000000a00 */
[----:B------:R-:W1:Y:S01]  /*40e0*/  LDC.64 R24, c[0x0][0x390] ;  /* 0x0000e400ff187b82 */ /* 0x000e620000000a00 */
[----:B----4-:R-:W-:-:S07]  /*40f0*/  IMAD R15, R13, UR4, R30 ;  /* 0x000000040d0f7c24 */ /* 0x010fce000f8e021e */
[----:B--2---:R-:W2:Y:S01]  /*4100*/  LDC.64 R20, c[0x0][0x3b8] ;  /* 0x0000ee00ff147b82 */ /* 0x004ea20000000a00 */
[----:B---3--:R-:W-:-:S06]  /*4110*/  IMAD.WIDE R28, R15, 0x4, R28 ;  /* 0x000000040f1c7825 */ /* 0x008fcc00078e021c */
[----:B------:R-:W3:Y:S01]  /*4120*/  LDG.E R28, desc[UR6][R28.64] ;  /* 0x000000061c1c7981 */ /* 0x000ee2000c1e1900 */
[----:B0-----:R-:W0:Y:S01]  /*4130*/  LDC.64 R22, c[0x0][0x3a0] ;  /* 0x0000e800ff167b82 */ /* 0x001e220000000a00 */
[----:B-----5:R-:W-:-:S06]  /*4140*/  IMAD.WIDE.U32 R26, R12, 0x4, R26 ;  /* 0x000000040c1a7825 */ /* 0x020fcc00078e001a */
[----:B------:R-:W3:Y:S01]  /*4150*/  LDG.E R27, desc[UR6][R26.64] ;  /* 0x000000061a1b7981 */ /* 0x000ee2000c1e1900 */
[----:B-1----:R-:W-:-:S04]  /*4160*/  IMAD.WIDE R24, R15, 0x4, R24 ;  /* 0x000000040f187825 */ /* 0x002fc800078e0218 */
[C---:B------:R-:W-:Y:S02]  /*4170*/  IMAD.WIDE.U32 R18, R12.reuse, 0x4, R18 ;  /* 0x000000040c127825 */ /* 0x040fe400078e0012 */
[----:B------:R-:W4:Y:S02]  /*4180*/  LDG.E R24, desc[UR6][R24.64] ;  /* 0x0000000618187981 */ /* 0x000f24000c1e1900 */
[----:B--2---:R-:W-:Y:S02]  /*4190*/  IMAD.WIDE.U32 R20, R12, 0x4, R20 ;  /* 0x000000040c147825 */ /* 0x004fe400078e0014 */
[----:B------:R-:W2:Y:S04]  /*41a0*/  LDG.E R19, desc[UR6][R18.64] ;  /* 0x0000000612137981 */ /* 0x000ea8000c1e1900 */
[----:B------:R-:W4:Y:S01]  /*41b0*/  LDG.E R21, desc[UR6][R20.64] ;  /* 0x0000000614157981 */ /* 0x000f22000c1e1900 */
[----:B0-----:R-:W-:-:S06]  /*41c0*/  IMAD.WIDE R22, R15, 0x4, R22 ;  /* 0x000000040f167825 */ /* 0x001fcc00078e0216 */
[----:B------:R-:W2:Y:S01]  /*41d0*/  LDG.E R22, desc[UR6][R22.64] ;  /* 0x0000000616167981 */ /* 0x000ea2000c1e1900 */
[----:B---3--:R-:W-:-:S05]  /*41e0*/  IADD3 R15, PT, PT, -R27, R28, RZ ;  /* 0x0000001c1b0f7210 */ /* 0x008fca0007ffe1ff */
[----:B------:R-:W-:-:S04]  /*41f0*/  IMAD R15, R15, R15, RZ ;  /* 0x0000000f0f0f7224 */ /* 0x000fc800078e02ff */
[----:B------:R-:W0:Y:S01]  /*4200*/  I2F.F64.U32 R26, R15 ;  /* 0x0000000f001a7312 */ /* 0x000e220000201800 */
[----:B----4-:R-:W-:-:S04]  /*4210*/  IMAD.IADD R28, R24, 0x1, -R21 ;  /* 0x00000001181c7824 */ /* 0x010fc800078e0a15 */
[----:B------:R-:W-:Y:S01]  /*4220*/  IMAD R28, R28, R28, RZ ;  /* 0x0000001c1c1c7224 */ /* 0x000fe200078e02ff */
[----:B--2---:R-:W-:-:S03]  /*4230*/  IADD3 R24, PT, PT, -R19, R22, RZ ;  /* 0x0000001613187210 */ /* 0x004fc60007ffe1ff */
[----:B------:R-:W1:Y:S01]  /*4240*/  I2F.F64.U32 R20, R28 ;  /* 0x0000001c00147312 */ /* 0x000e620000201800 */
[----:B0-----:R-:W-:Y:S01]  /*4250*/  DADD R26, R16, R26 ;  /* 0x00000000101a7229 */ /* 0x001fe2000000001a */
[----:B------:R-:W-:-:S06]  /*4260*/  IMAD R24, R24, R24, RZ ;  /* 0x0000001818187224 */ /* 0x000fcc00078e02ff */
[----:B------:R-:W0:Y:S01]  /*4270*/  I2F.F64.U32 R16, R24 ;  /* 0x0000001800107312 */ /* 0x000e220000201800 */
[----:B-1----:R-:W-:-:S08]  /*4280*/  DADD R20, R26, R20 ;  /* 0x000000001a147229 */ /* 0x002fd00000000014 */
[----:B0-----:R-:W-:Y:S01]  /*4290*/  DADD R16, R20, R16 ;  /* 0x0000000014107229 */ /* 0x001fe20000000010 */
[----:B------:R-:W-:Y:S10]  /*42a0*/  BRA `(.L_x_27) ;  /* 0x0000000000447947 */ /* 0x000ff40003800000 */
.L_x_32:
[----:B0-----:R-:W0:Y:S08]  /*42b0*/  LDC.64 R22, c[0x0][0x3b0] ;  /* 0x0000ec00ff167b82 */ /* 0x001e300000000a00 */
[----:B--2---:R-:W2:Y:S01]  /*42c0*/  LDC.64 R20, c[0x0][0x3b8] ;  /* 0x0000ee00ff147b82 */ /* 0x004ea20000000a00 */
[----:B0-----:R-:W-:-:S06]  /*42d0*/  IMAD.WIDE.U32 R22, R12, 0x4, R22 ;  /* 0x000000040c167825 */ /* 0x001fcc00078e0016 */
[----:B------:R-:W3:Y:S01]  /*42e0*/  LDG.E R22, desc[UR6][R22.64] ;  /* 0x0000000616167981 */ /* 0x000ee2000c1e1900 */
[----:B--2---:R-:W-:-:S04]  /*42f0*/  IMAD.WIDE.U32 R24, R12, 0x4, R20 ;  /* 0x000000040c187825 */ /* 0x004fc800078e0014 */
[----:B-1----:R-:W-:Y:S02]  /*4300*/  IMAD.WIDE.U32 R26, R12, 0x4, R18 ;  /* 0x000000040c1a7825 */ /* 0x002fe400078e0012 */
[----:B------:R-:W2:Y:S04]  /*4310*/  LDG.E R24, desc[UR6][R24.64] ;  /* 0x0000000618187981 */ /* 0x000ea8000c1e1900 */
[----:B------:R-:W4:Y:S01]  /*4320*/  LDG.E R26, desc[UR6][R26.64] ;  /* 0x000000061a1a7981 */ /* 0x000f22000c1e1900 */
[----:B---3--:R-:W-:-:S04]  /*4330*/  IMAD R15, R22, R22, RZ ;  /* 0x00000016160f7224 */ /* 0x008fc800078e02ff */
[----:B------:R-:W0:Y:S01]  /*4340*/  I2F.F64.U32 R20, R15 ;  /* 0x0000000f00147312 */ /* 0x000e220000201800 */
[----:B--2---:R-:W-:-:S07]  /*4350*/  IMAD R28, R24, R24, RZ ;  /* 0x00000018181c7224 */ /* 0x004fce00078e02ff */
[----:B------:R-:W1:Y:S01]  /*4360*/  I2F.F64.U32 R18, R28 ;  /* 0x0000001c00127312 */ /* 0x000e620000201800 */
[----:B----4-:R-:W-:Y:S01]  /*4370*/  IMAD R29, R26, R26, RZ ;  /* 0x0000001a1a1d7224 */ /* 0x010fe200078e02ff */
[----:B0-----:R-:W-:-:S06]  /*4380*/  DADD R20, R16, R20 ;  /* 0x0000000010147229 */ /* 0x001fcc0000000014 */
[----:B------:R-:W0:Y:S02]  /*4390*/  I2F.F64.U32 R16, R29 ;  /* 0x0000001d00107312 */ /* 0x000e240000201800 */
[----:B-1----:R-:W-:-:S08]  /*43a0*/  DADD R18, R20, R18 ;  /* 0x0000000014127229 */ /* 0x002fd00000000012 */
[----:B0-----:R-:W-:-:S11]  /*43b0*/  DADD R16, R18, R16 ;  /* 0x0000000012107229 */ /* 0x001fd60000000010 */
.L_x_27:
[----:B------:R-:W-:Y:S05]  /*43c0*/  BSYNC.RECONVERGENT B1 ;  /* 0x0000000000017941 */ /* 0x000fea0003800200 */
.L_x_26:
[----:B------:R-:W-:Y:S01]  /*43d0*/  VIADD R5, R5, 0x1 ;  /* 0x0000000105057836 */ /* 0x000fe20000000000 */
[----:B------:R-:W-:Y:S01]  /*43e0*/  IADD3 R14, PT, PT, R14, 0x1, RZ ;  /* 0x000000010e0e7810 */ /* 0x000fe20007ffe0ff */
[----:B------:R-:W-:Y:S01]  /*43f0*/  VIADD R9, R9, 0x1 ;  /* 0x0000000109097836 */ /* 0x000fe20000000000 */
[----:B------:R-:W-:Y:S01]  /*4400*/  IADD3 R11, PT, PT, R11, 0x1, RZ ;  /* 0x000000010b0b7810 */ /* 0x000fe20007ffe0ff */
[----:B------:R-:W-:Y:S01]  /*4410*/  VIADD R10, R10, 0xffffffff ;  /* 0xffffffff0a0a7836 */ /* 0x000fe20000000000 */
[----:B------:R-:W-:Y:S02]  /*4420*/  ISETP.NE.AND P1, PT, R5, RZ, PT ;  /* 0x000000ff0500720c */ /* 0x000fe40003f25270 */
[----:B------:R-:W-:-:S11]  /*4430*/  IADD3 R12, PT, PT, R12, 0x1, RZ ;  /* 0x000000010c0c7810 */ /* 0x000fd60007ffe0ff */
[----:B------:R-:W-:Y:S05]  /*4440*/  @P1 BRA `(.L_x_33) ;  /* 0xffffffdc00a41947 */ /* 0x000fea000383ffff */
[----:B------:R-:W-:Y:S05]  /*4450*/  @P3 BRA `(.L_x_34) ;  /* 0xffffffdc00603947 */ /* 0x000fea000383ffff */
.L_x_25:
[----:B------:R-:W3:Y:S01]  /*4460*/  LDCU.64 UR4, c[0x0][0x3d0] ;  /* 0x00007a00ff0477ac */ /* 0x000ee20008000a00 */
[----:B------:R-:W-:Y:S01]  /*4470*/  IMAD.MOV.U32 R2, RZ, RZ, 0x1 ;  /* 0x00000001ff027424 */ /* 0x000fe200078e00ff */
[----:B------:R-:W-:Y:S01]  /*4480*/  FSETP.GEU.AND P1, PT, |R17|, 6.5827683646048100446e-37, PT ;  /* 0x036000001100780b */ /* 0x000fe20003f2e200 */
[----:B------:R-:W-:Y:S01]  /*4490*/  BSSY.RECONVERGENT B1, `(.L_x_35) ;  /* 0x0000016000017945 */ /* 0x000fe20003800200 */
[----:B---3--:R-:W-:-:S04]  /*44a0*/  UIMAD UR4, UR4, UR5, URZ ;  /* 0x00000005040472a4 */ /* 0x008fc8000f8e02ff */
[----:B------:R-:W-:-:S09]  /*44b0*/  UIMAD UR4, UR4, 0x3, URZ ;  /* 0x00000003040478a4 */ /* 0x000fd2000f8e02ff */
[----:B------:R-:W3:Y:S08]  /*44c0*/  I2F.F64 R18, UR4 ;  /* 0x0000000400127d12 */ /* 0x000ef00008201c00 */
[----:B---3--:R-:W1:Y:S02]  /*44d0*/  MUFU.RCP64H R3, R19 ;  /* 0x0000001300037308 */ /* 0x008e640000001800 */
[----:B-1----:R-:W-:-:S08]  /*44e0*/  DFMA R4, -R18, R2, 1 ;  /* 0x3ff000001204742b */ /* 0x002fd00000000102 */
[----:B------:R-:W-:-:S08]  /*44f0*/  DFMA R4, R4, R4, R4 ;  /* 0x000000040404722b */ /* 0x000fd00000000004 */
[----:B------:R-:W-:-:S08]  /*4500*/  DFMA R4, R2, R4, R2 ;  /* 0x000000040204722b */ /* 0x000fd00000000002 */
[----:B------:R-:W-:-:S08]  /*4510*/  DFMA R2, -R18, R4, 1 ;  /* 0x3ff000001202742b */ /* 0x000fd00000000104 */
[----:B------:R-:W-:-:S08]  /*4520*/  DFMA R2, R4, R2, R4 ;  /* 0x000000020402722b */ /* 0x000fd00000000004 */
[----:B------:R-:W-:-:S08]  /*4530*/  DMUL R4, R2, R16 ;  /* 0x0000001002047228 */ /* 0x000fd00000000000 */
[----:B------:R-:W-:-:S08]  /*4540*/  DFMA R6, -R18, R4, R16 ;  /* 0x000000041206722b */ /* 0x000fd00000000110 */
[----:B------:R-:W-:-:S10]  /*4550*/  DFMA R2, R2, R6, R4 ;  /* 0x000000060202722b */ /* 0x000fd40000000004 */
[----:B------:R-:W-:-:S05]  /*4560*/  FFMA R4, RZ, R19, R3 ;  /* 0x00000013ff047223 */ /* 0x000fca0000000003 */
[----:B------:R-:W-:-:S13]  /*4570*/  FSETP.GT.AND P0, PT, |R4|, 1.469367938527859385e-39, PT ;  /* 0x001000000400780b */ /* 0x000fda0003f04200 */
[----:B------:R-:W-:Y:S05]  /*4580*/  @P0 BRA P1, `(.L_x_36) ;  /* 0x0000000000180947 */ /* 0x000fea0000800000 */
[----:B--2---:R-:W-:Y:S01]  /*4590*/  MOV R20, R16 ;  /* 0x0000001000147202 */ /* 0x004fe20000000f00 */
[----:B------:R-:W-:Y:S01]  /*45a0*/  IMAD.MOV.U32 R21, RZ, RZ, R17 ;  /* 0x000000ffff157224 */ /* 0x000fe200078e0011 */
[----:B------:R-:W-:-:S07]  /*45b0*/  MOV R28, 0x45d0 ;  /* 0x000045d0001c7802 */ /* 0x000fce0000000f00 */
[----:B0-----:R-:W-:Y:S05]  /*45c0*/  CALL.REL.NOINC `($__internal_0_$__cuda_sm20_div_rn_f64_full) ;  /* 0x00000000009c7944 */ /* 0x001fea0003c00000 */
[----:B------:R-:W-:Y:S01]  /*45d0*/  MOV R2, R20 ;  /* 0x0000001400027202 */ /* 0x000fe20000000f00 */
[----:B------:R-:W-:-:S07]  /*45e0*/  IMAD.MOV.U32 R3, RZ, RZ, R21 ;  /* 0x000000ffff037224 */ /* 0x000fce00078e0015 */
.L_x_36:
[----:B------:R-:W-:Y:S05]  /*45f0*/  BSYNC.RECONVERGENT B1 ;  /* 0x0000000000017941 */ /* 0x000fea0003800200 */
.L_x_35:
[----:B------:R-:W1:Y:S01]  /*4600*/  MUFU.RSQ64H R5, R3 ;  /* 0x0000000300057308 */ /* 0x000e620000001c00 */
[----:B------:R-:W-:Y:S01]  /*4610*/  IADD3 R4, PT, PT, R3, -0x3500000, RZ ;  /* 0xfcb0000003047810 */ /* 0x000fe20007ffe0ff */
[----:B------:R-:W-:Y:S01]  /*4620*/  IMAD.MOV.U32 R8, RZ, RZ, 0x0 ;  /* 0x00000000ff087424 */ /* 0x000fe200078e00ff */
[----:B------:R-:W-:Y:S01]  /*4630*/  MOV R9, 0x3fd80000 ;  /* 0x3fd8000000097802 */ /* 0x000fe20000000f00 */
[----:B------:R-:W-:Y:S01]  /*4640*/  BSSY.RECONVERGENT B1, `(.L_x_37) ;  /* 0x0000011000017945 */ /* 0x000fe20003800200 */
[----:B------:R-:W-:Y:S02]  /*4650*/  ISETP.GE.U32.AND P0, PT, R4, 0x7ca00000, PT ;  /* 0x7ca000000400780c */ /* 0x000fe40003f06070 */
[----:B-1----:R-:W-:-:S08]  /*4660*/  DMUL R6, R4, R4 ;  /* 0x0000000404067228 */ /* 0x002fd00000000000 */
[----:B------:R-:W-:-:S08]  /*4670*/  DFMA R6, -R6, R2, 1 ;  /* 0x3ff000000606742b */ /* 0x000fd00000000102 */
[----:B------:R-:W-:Y:S02]  /*4680*/  DFMA R8, R6, R8, 0.5 ;  /* 0x3fe000000608742b */ /* 0x000fe40000000008 */
[----:B------:R-:W-:-:S08]  /*4690*/  DMUL R6, R4, R6 ;  /* 0x0000000604067228 */ /* 0x000fd00000000000 */
[----:B------:R-:W-:-:S08]  /*46a0*/  DFMA R10, R8, R6, R4 ;  /* 0x00000006080a722b */ /* 0x000fd00000000004 */
[----:B------:R-:W-:Y:S02]  /*46b0*/  DMUL R12, R10, R2 ;  /* 0x000000020a0c7228 */ /* 0x000fe40000000000 */
[----:B------:R-:W-:Y:S01]  /*46c0*/  VIADD R9, R11, 0xfff00000 ;  /* 0xfff000000b097836 */ /* 0x000fe20000000000 */
[----:B------:R-:W-:-:S05]  /*46d0*/  MOV R8, R10 ;  /* 0x0000000a00087202 */ /* 0x000fca0000000f00 */
[----:B------:R-:W-:-:S08]  /*46e0*/  DFMA R14, R12, -R12, R2 ;  /* 0x8000000c0c0e722b */ /* 0x000fd00000000002 */
[----:B------:R-:W-:Y:S01]  /*46f0*/  DFMA R6, R14, R8, R12 ;  /* 0x000000080e06722b */ /* 0x000fe2000000000c */
[----:B------:R-:W-:Y:S10]  /*4700*/  @!P0 BRA `(.L_x_38) ;  /* 0x0000000000108947 */ /* 0x000ff40003800000 */
[----:B------:R-:W-:Y:S01]  /*4710*/  IMAD.MOV.U32 R6, RZ, RZ, R2 ;  /* 0x000000ffff067224 */ /* 0x000fe200078e0002 */
[----:B------:R-:W-:Y:S02]  /*4720*/  MOV R7, R3 ;  /* 0x0000000300077202 */ /* 0x000fe40000000f00 */
[----:B------:R-:W-:-:S07]  /*4730*/  MOV R2, 0x4750 ;  /* 0x0000475000027802 */ /* 0x000fce0000000f00 */
[----:B0-2---:R-:W-:Y:S05]  /*4740*/  CALL.REL.NOINC `($__internal_1_$__cuda_sm20_dsqrt_rn_f64_mediumpath_v1) ;  /* 0x0000000400b07944 */ /* 0x005fea0003c00000 */
.L_x_38:
[----:B------:R-:W-:Y:S05]  /*4750*/  BSYNC.RECONVERGENT B1 ;  /* 0x0000000000017941 */ /* 0x000fea0003800200 */
.L_x_37:
[----:B------:R3:W1:Y:S02]  /*4760*/  F2F.F32.F64 R9, R6 ;  /* 0x0000000600097310 */ /* 0x0006640000301000 */
.L_x_24:
[----:B------:R-:W-:Y:S05]  /*4770*/  BSYNC.RECONVERGENT B0 ;  /* 0x0000000000007941 */ /* 0x000fea0003800200 */
.L_x_23:
[----:B------:R-:W5:Y:S02]  /*4780*/  LDC.64 R2, c[0x0][0x3e0] ;  /* 0x0000f800ff027b82 */ /* 0x000f640000000a00 */
[----:B-----5:R-:W-:-:S05]  /*4790*/  IMAD.WIDE R2, R0, 0x4, R2 ;  /* 0x0000000400027825 */ /* 0x020fca00078e0202 */
[----:B-1----:R-:W-:Y:S01]  /*47a0*/  STG.E desc[UR6][R2.64], R9 ;  /* 0x0000000902007986 */ /* 0x002fe2000c101906 */
[----:B------:R-:W-:Y:S05]  /*47b0*/  EXIT ;  /* 0x000000000000794d */ /* 0x000fea0003800000 */
.L_x_9:
[----:B------:R-:W0:Y:S01]  /*47c0*/  LDC.64 R2, c[0x0][0x3d8] ;  /* 0x0000f600ff027b82 */ /* 0x000e220000000a00 */
[----:B------:R-:W-:-:S07]  /*47d0*/  IMAD.MOV.U32 R7, RZ, RZ, -0x40800000 ;  /* 0xbf800000ff077424 */ /* 0x000fce00078e00ff */
[----:B------:R-:W1:Y:S01]  /*47e0*/  LDC.64 R4, c[0x0][0x3e0] ;  /* 0x0000f800ff047b82 */ /* 0x000e620000000a00 */
[----:B0-----:R-:W-:-:S05]  /*47f0*/  IMAD.WIDE R2, R0, 0x4, R2 ;  /* 0x0000000400027825 */ /* 0x001fca00078e0202 */
[----:B------:R-:W-:Y:S01]  /*4800*/  STG.E desc[UR6][R2.64], R7 ;  /* 0x0000000702007986 */ /* 0x000fe2000c101906 */
[----:B-1----:R-:W-:-:S05]  /*4810*/  IMAD.WIDE R4, R0, 0x4, R4 ;  /* 0x0000000400047825 */ /* 0x002fca00078e0204 */
[----:B------:R-:W-:Y:S01]  /*4820*/  STG.E desc[UR6][R4.64], R7 ;  /* 0x0000000704007986 */ /* 0x000fe2000c101906 */
[----:B------:R-:W-:Y:S05]  /*4830*/  EXIT ;  /* 0x000000000000794d */ /* 0x000fea0003800000 */
        .weak           $__internal_0_$__cuda_sm20_div_rn_f64_full
        .type           $__internal_0_$__cuda_sm20_div_rn_f64_full,@function
        .size           $__internal_0_$__cuda_sm20_div_rn_f64_full,($__internal_1_$__cuda_sm20_dsqrt_rn_f64_mediumpath_v1 - $__internal_0_$__cuda_sm20_div_rn_f64_full)
$__internal_0_$__cuda_sm20_div_rn_f64_full:
[C---:B------:R-:W-:Y:S01]  /*4840*/  FSETP.GEU.AND P1, PT, |R19|.reuse, 1.469367938527859385e-39, PT ;  /* 0x001000001300780b */ /* 0x040fe20003f2e200 */
[----:B------:R-:W-:Y:S01]  /*4850*/  IMAD.MOV.U32 R24, RZ, RZ, 0x1 ;  /* 0x00000001ff187424 */ /* 0x000fe200078e00ff */
[----:B------:R-:W-:Y:S01]  /*4860*/  LOP3.LUT R32, R19, 0x800fffff, RZ, 0xc0, !PT ;  /* 0x800fffff13207812 */ /* 0x000fe200078ec0ff */
[----:B------:R-:W-:Y:S01]  /*4870*/  IMAD.MOV.U32 R30, RZ, RZ, R20 ;  /* 0x000000ffff1e7224 */ /* 0x000fe200078e0014 */
[C---:B------:R-:W-:Y:S01]  /*4880*/  FSETP.GEU.AND P4, PT, |R21|.reuse, 1.469367938527859385e-39, PT ;  /* 0x001000001500780b */ /* 0x040fe20003f8e200 */
[----:B------:R-:W-:Y:S01]  /*4890*/  BSSY.RECONVERGENT B2, `(.L_x_39) ;  /* 0x0000052000027945 */ /* 0x000fe20003800200 */
[----:B------:R-:W-:Y:S02]  /*48a0*/  LOP3.LUT R33, R32, 0x3ff00000, RZ, 0xfc, !PT ;  /* 0x3ff0000020217812 */ /* 0x000fe400078efcff */
[----:B------:R-:W-:Y:S02]  /*48b0*/  MOV R32, R18 ;  /* 0x0000001200207202 */ /* 0x000fe40000000f00 */
[----:B------:R-:W-:-:S02]  /*48c0*/  LOP3.LUT R15, R21, 0x7ff00000, RZ, 0xc0, !PT ;  /* 0x7ff00000150f7812 */ /* 0x000fc400078ec0ff */
[----:B------:R-:W-:Y:S01]  /*48d0*/  MOV R34, 0x1ca00000 ;  /* 0x1ca0000000227802 */ /* 0x000fe20000000f00 */
[----:B------:R-:W-:Y:S01]  /*48e0*/  @!P1 DMUL R32, R18, 8.98846567431157953865e+307 ;  /* 0x7fe0000012209828 */ /* 0x000fe20000000000 */
[----:B------:R-:W-:-:S03]  /*48f0*/  LOP3.LUT R36, R19, 0x7ff00000, RZ, 0xc0, !PT ;  /* 0x7ff0000013247812 */ /* 0x000fc600078ec0ff */
[----:B------:R-:W-:Y:S02]  /*4900*/  @!P4 LOP3.LUT R26, R19, 0x7ff00000, RZ, 0xc0, !PT ;  /* 0x7ff00000131ac812 */ /* 0x000fe400078ec0ff */
[----:B------:R-:W0:Y:S01]  /*4910*/  MUFU.RCP64H R25, R33 ;  /* 0x0000002100197308 */ /* 0x000e220000001800 */
[C---:B------:R-:W-:Y:S02]  /*4920*/  ISETP.GE.U32.AND P2, PT, R15.reuse, R36, PT ;  /* 0x000000240f00720c */ /* 0x040fe40003f46070 */
[----:B------:R-:W-:Y:S02]  /*4930*/  @!P4 ISETP.GE.U32.AND P5, PT, R15, R26, PT ;  /* 0x0000001a0f00c20c */ /* 0x000fe40003fa6070 */
[----:B------:R-:W-:Y:S02]  /*4940*/  SEL R31, R34, 0x63400000, !P2 ;  /* 0x63400000221f7807 */ /* 0x000fe40005000000 */
[----:B------:R-:W-:Y:S02]  /*4950*/  @!P1 LOP3.LUT R36, R33, 0x7ff00000, RZ, 0xc0, !PT ;  /* 0x7ff0000021249812 */ /* 0x000fe400078ec0ff */
[----:B------:R-:W-:Y:S01]  /*4960*/  LOP3.LUT R31, R31, 0x800fffff, R21, 0xf8, !PT ;  /* 0x800fffff1f1f7812 */ /* 0x000fe200078ef815 */
[----:B0-----:R-:W-:-:S08]  /*4970*/  DFMA R22, R24, -R32, 1 ;  /* 0x3ff000001816742b */ /* 0x001fd00000000820 */
[----:B------:R-:W-:-:S08]  /*4980*/  DFMA R22, R22, R22, R22 ;  /* 0x000000161616722b */ /* 0x000fd00000000016 */
[----:B------:R-:W-:Y:S01]  /*4990*/  DFMA R22, R24, R22, R24 ;  /* 0x000000161816722b */ /* 0x000fe20000000018 */
[----:B------:R-:W-:-:S04]  /*49a0*/  @!P4 SEL R25, R34, 0x63400000, !P5 ;  /* 0x634000002219c807 */ /* 0x000fc80006800000 */
[----:B------:R-:W-:-:S03]  /*49b0*/  @!P4 LOP3.LUT R24, R25, 0x80000000, R21, 0xf8, !PT ;  /* 0x800000001918c812 */ /* 0x000fc600078ef815 */
[----:B------:R-:W-:Y:S01]  /*49c0*/  DFMA R26, R22, -R32, 1 ;  /* 0x3ff00000161a742b */ /* 0x000fe20000000820 */
[----:B------:R-:W-:Y:S02]  /*49d0*/  @!P4 LOP3.LUT R25, R24, 0x100000, RZ, 0xfc, !PT ;  /* 0x001000001819c812 */ /* 0x000fe400078efcff */
[----:B------:R-:W-:-:S05]  /*49e0*/  @!P4 MOV R24, RZ ;  /* 0x000000ff0018c202 */ /* 0x000fca0000000f00 */
[----:B------:R-:W-:Y:S02]  /*49f0*/  DFMA R26, R22, R26, R22 ;  /* 0x0000001a161a722b */ /* 0x000fe40000000016 */
[----:B------:R-:W-:-:S08]  /*4a00*/  @!P4 DFMA R30, R30, 2, -R24 ;  /* 0x400000001e1ec82b */ /* 0x000fd00000000818 */
[----:B------:R-:W-:-:S08]  /*4a10*/  DMUL R24, R26, R30 ;  /* 0x0000001e1a187228 */ /* 0x000fd00000000000 */
[----:B------:R-:W-:-:S08]  /*4a20*/  DFMA R22, R24, -R32, R30 ;  /* 0x800000201816722b */ /* 0x000fd0000000001e */
[----:B------:R-:W-:Y:S01]  /*4a30*/  DFMA R22, R26, R22, R24 ;  /* 0x000000161a16722b */ /* 0x000fe20000000018 */
[----:B------:R-:W-:Y:S01]  /*4a40*/  IMAD.MOV.U32 R24, RZ, RZ, R15 ;  /* 0x000000ffff187224 */ /* 0x000fe200078e000f */
[----:B------:R-:W-:-:S04]  /*4a50*/  @!P4 LOP3.LUT R24, R31, 0x7ff00000, RZ, 0xc0, !PT ;  /* 0x7ff000001f18c812 */ /* 0x000fc800078ec0ff */
[----:B------:R-:W-:-:S04]  /*4a60*/  IADD3 R25, PT, PT, R24, -0x1, RZ ;  /* 0xffffffff18197810 */ /* 0x000fc80007ffe0ff */
[----:B------:R-:W-:Y:S01]  /*4a70*/  ISETP.GT.U32.AND P1, PT, R25, 0x7feffffe, PT ;  /* 0x7feffffe1900780c */ /* 0x000fe20003f24070 */
[----:B------:R-:W-:-:S05]  /*4a80*/  VIADD R25, R36, 0xffffffff ;  /* 0xffffffff24197836 */ /* 0x000fca0000000000 */
[----:B------:R-:W-:-:S13]  /*4a90*/  ISETP.GT.U32.OR P1, PT, R25, 0x7feffffe, P1 ;  /* 0x7feffffe1900780c */ /* 0x000fda0000f24470 */
[----:B------:R-:W-:Y:S05]  /*4aa0*/  @P1 BRA `(.L_x_40) ;  /* 0x00000000006c1947 */ /* 0x000fea0003800000 */
[----:B------:R-:W-:-:S04]  /*4ab0*/  LOP3.LUT R24, R19, 0x7ff00000, RZ, 0xc0, !PT ;  /* 0x7ff0000013187812 */ /* 0x000fc800078ec0ff */
[CC--:B------:R-:W-:Y:S02]  /*4ac0*/  VIADDMNMX R20, R15.reuse, -R24.reuse, 0xb9600000, !PT ;  /* 0xb96000000f147446 */ /* 0x0c0fe40007800918 */
[----:B------:R-:W-:Y:S02]  /*4ad0*/  ISETP.GE.U32.AND P1, PT, R15, R24, PT ;  /* 0x000000180f00720c */ /* 0x000fe40003f26070 */
[----:B------:R-:W-:Y:S02]  /*4ae0*/  VIMNMX R15, PT, PT, R20, 0x46a00000, PT ;  /* 0x46a00000140f7848 */ /* 0x000fe40003fe0100 */
[----:B------:R-:W-:Y:S02]  /*4af0*/  SEL R34, R34, 0x63400000, !P1 ;  /* 0x6340000022227807 */ /* 0x000fe40004800000 */
[----:B------:R-:W-:Y:S02]  /*4b00*/  MOV R20, RZ ;  /* 0x000000ff00147202 */ /* 0x000fe40000000f00 */
[----:B------:R-:W-:-:S05]  /*4b10*/  IADD3 R15, PT, PT, -R34, R15, RZ ;  /* 0x0000000f220f7210 */ /* 0x000fca0007ffe1ff */
[----:B------:R-:W-:-:S06]  /*4b20*/  VIADD R21, R15, 0x7fe00000 ;  /* 0x7fe000000f157836 */ /* 0x000fcc0000000000 */
[----:B------:R-:W-:-:S10]  /*4b30*/  DMUL R26, R22, R20 ;  /* 0x00000014161a7228 */ /* 0x000fd40000000000 */
[----:B------:R-:W-:-:S13]  /*4b40*/  FSETP.GTU.AND P1, PT, |R27|, 1.469367938527859385e-39, PT ;  /* 0x001000001b00780b */ /* 0x000fda0003f2c200 */
[----:B------:R-:W-:Y:S05]  /*4b50*/  @P1 BRA `(.L_x_41) ;  /* 0x0000000000941947 */ /* 0x000fea0003800000 */
[----:B------:R-:W-:Y:S01]  /*4b60*/  DFMA R30, R22, -R32, R30 ;  /* 0x80000020161e722b */ /* 0x000fe2000000001e */
[----:B------:R-:W-:-:S09]  /*4b70*/  IMAD.MOV.U32 R20, RZ, RZ, RZ ;  /* 0x000000ffff147224 */ /* 0x000fd200078e00ff */
[C---:B------:R-:W-:Y:S02]  /*4b80*/  FSETP.NEU.AND P1, PT, R31.reuse, RZ, PT ;  /* 0x000000ff1f00720b */ /* 0x040fe40003f2d000 */
[----:B------:R-:W-:-:S04]  /*4b90*/  LOP3.LUT R25, R31, 0x80000000, R19, 0x48, !PT ;  /* 0x800000001f197812 */ /* 0x000fc800078e4813 */
[----:B------:R-:W-:-:S07]  /*4ba0*/  LOP3.LUT R21, R25, R21, RZ, 0xfc, !PT ;  /* 0x0000001519157212 */ /* 0x000fce00078efcff */
[----:B------:R-:W-:Y:S05]  /*4bb0*/  @!P1 BRA `(.L_x_41) ;  /* 0x00000000007c9947 */ /* 0x000fea0003800000 */
[C---:B------:R-:W-:Y:S01]  /*4bc0*/  IADD3 R19, PT, PT, -R15.reuse, RZ, RZ ;  /* 0x000000ff0f137210 */ /* 0x040fe20007ffe1ff */
[----:B------:R-:W-:Y:S01]  /*4bd0*/  IMAD.MOV.U32 R18, RZ, RZ, RZ ;  /* 0x000000ffff127224 */ /* 0x000fe200078e00ff */
[----:B------:R-:W-:Y:S01]  /*4be0*/  DMUL.RP R20, R22, R20 ;  /* 0x0000001416147228 */ /* 0x000fe20000008000 */
[----:B------:R-:W-:-:S04]  /*4bf0*/  IADD3 R15, PT, PT, -R15, -0x43300000, RZ ;  /* 0xbcd000000f0f7810 */ /* 0x000fc80007ffe1ff */
[----:B------:R-:W-:-:S05]  /*4c00*/  DFMA R18, R26, -R18, R22 ;  /* 0x800000121a12722b */ /* 0x000fca0000000016 */
[----:B------:R-:W-:-:S05]  /*4c10*/  LOP3.LUT R25, R21, R25, RZ, 0x3c, !PT ;  /* 0x0000001915197212 */ /* 0x000fca00078e3cff */
[----:B------:R-:W-:-:S04]  /*4c20*/  FSETP.NEU.AND P1, PT, |R19|, R15, PT ;  /* 0x0000000f1300720b */ /* 0x000fc80003f2d200 */
[----:B------:R-:W-:Y:S02]  /*4c30*/  FSEL R26, R20, R26, !P1 ;  /* 0x0000001a141a7208 */ /* 0x000fe40004800000 */
[----:B------:R-:W-:Y:S01]  /*4c40*/  FSEL R27, R25, R27, !P1 ;  /* 0x0000001b191b7208 */ /* 0x000fe20004800000 */
[----:B------:R-:W-:Y:S06]  /*4c50*/  BRA `(.L_x_41) ;  /* 0x0000000000547947 */ /* 0x000fec0003800000 */
.L_x_40:
[----:B------:R-:W-:-:S14]  /*4c60*/  DSETP.NAN.AND P1, PT, R20, R20, PT ;  /* 0x000000141400722a */ /* 0x000fdc0003f28000 */
[----:B------:R-:W-:Y:S05]  /*4c70*/  @P1 BRA `(.L_x_42) ;  /* 0x0000000000441947 */ /* 0x000fea0003800000 */
[----:B------:R-:W-:-:S14]  /*4c80*/  DSETP.NAN.AND P1, PT, R18, R18, PT ;  /* 0x000000121200722a */ /* 0x000fdc0003f28000 */
[----:B------:R-:W-:Y:S05]  /*4c90*/  @P1 BRA `(.L_x_43) ;  /* 0x0000000000301947 */ /* 0x000fea0003800000 */
[----:B------:R-:W-:Y:S01]  /*4ca0*/  ISETP.NE.AND P1, PT, R24, R36, PT ;  /* 0x000000241800720c */ /* 0x000fe20003f25270 */
[----:B------:R-:W-:Y:S01]  /*4cb0*/  IMAD.MOV.U32 R27, RZ, RZ, -0x80000 ;  /* 0xfff80000ff1b7424 */ /* 0x000fe200078e00ff */
[----:B------:R-:W-:-:S11]  /*4cc0*/  MOV R26, 0x0 ;  /* 0x00000000001a7802 */ /* 0x000fd60000000f00 */
[----:B------:R-:W-:Y:S05]  /*4cd0*/  @!P1 BRA `(.L_x_41) ;  /* 0x0000000000349947 */ /* 0x000fea0003800000 */
[----:B------:R-:W-:Y:S02]  /*4ce0*/  ISETP.NE.AND P1, PT, R24, 0x7ff00000, PT ;  /* 0x7ff000001800780c */ /* 0x000fe40003f25270 */
[----:B------:R-:W-:Y:S02]  /*4cf0*/  LOP3.LUT R27, R21, 0x80000000, R19, 0x48, !PT ;  /* 0x80000000151b7812 */ /* 0x000fe400078e4813 */
[----:B------:R-:W-:-:S13]  /*4d00*/  ISETP.EQ.OR P1, PT, R36, RZ, !P1 ;  /* 0x000000ff2400720c */ /* 0x000fda0004f22670 */
[----:B------:R-:W-:Y:S02]  /*4d10*/  @P1 LOP3.LUT R15, R27, 0x7ff00000, RZ, 0xfc, !PT ;  /* 0x7ff000001b0f1812 */ /* 0x000fe400078efcff */
[----:B------:R-:W-:Y:S01]  /*4d20*/  @!P1 MOV R26, RZ ;  /* 0x000000ff001a9202 */ /* 0x000fe20000000f00 */
[----:B------:R-:W-:Y:S01]  /*4d30*/  @P1 IMAD.MOV.U32 R26, RZ, RZ, RZ ;  /* 0x000000ffff1a1224 */ /* 0x000fe200078e00ff */
[----:B------:R-:W-:Y:S01]  /*4d40*/  @P1 MOV R27, R15 ;  /* 0x0000000f001b1202 */ /* 0x000fe20000000f00 */
[----:B------:R-:W-:Y:S06]  /*4d50*/  BRA `(.L_x_41) ;  /* 0x0000000000147947 */ /* 0x000fec0003800000 */
.L_x_43:
[----:B------:R-:W-:Y:S01]  /*4d60*/  LOP3.LUT R27, R19, 0x80000, RZ, 0xfc, !PT ;  /* 0x00080000131b7812 */ /* 0x000fe200078efcff */
[----:B------:R-:W-:Y:S01]  /*4d70*/  IMAD.MOV.U32 R26, RZ, RZ, R18 ;  /* 0x000000ffff1a7224 */ /* 0x000fe200078e0012 */
[----:B------:R-:W-:Y:S06]  /*4d80*/  BRA `(.L_x_41) ;  /* 0x0000000000087947 */ /* 0x000fec0003800000 */
.L_x_42:
[----:B------:R-:W-:Y:S02]  /*4d90*/  LOP3.LUT R27, R21, 0x80000, RZ, 0xfc, !PT ;  /* 0x00080000151b7812 */ /* 0x000fe400078efcff */
[----:B------:R-:W-:-:S07]  /*4da0*/  MOV R26, R20 ;  /* 0x00000014001a7202 */ /* 0x000fce0000000f00 */
.L_x_41:
[----:B------:R-:W-:Y:S05]  /*4db0*/  BSYNC.RECONVERGENT B2 ;  /* 0x0000000000027941 */ /* 0x000fea0003800200 */
.L_x_39:
[----:B------:R-:W-:Y:S02]  /*4dc0*/  HFMA2 R19, -RZ, RZ, 0, 0 ;  /* 0x00000000ff137431 */ /* 0x000fe400000001ff */
[----:B------:R-:W-:Y:S01]  /*4dd0*/  IMAD.MOV.U32 R18, RZ, RZ, R28 ;  /* 0x000000ffff127224 */ /* 0x000fe200078e001c */
[----:B------:R-:W-:Y:S01]  /*4de0*/  MOV R21, R27 ;  /* 0x0000001b00157202 */ /* 0x000fe20000000f00 */
[----:B------:R-:W-:Y:S02]  /*4df0*/  IMAD.MOV.U32 R20, RZ, RZ, R26 ;  /* 0x000000ffff147224 */ /* 0x000fe400078e001a */
[----:B------:R-:W-:Y:S05]  /*4e00*/  RET.REL.NODEC R18 `(_Z19computeImageSummaryPfPiS0_S_S0_S_S0_S0_S0_iiiiS_S_ff) ;  /* 0xffffffb0127c7950 */ /* 0x000fea0003c3ffff */
        .weak           $__internal_1_$__cuda_sm20_dsqrt_rn_f64_mediumpath_v1
        .type           $__internal_1_$__cuda_sm20_dsqrt_rn_f64_mediumpath_v1,@function
        .size           $__internal_1_$__cuda_sm20_dsqrt_rn_f64_mediumpath_v1,($__internal_2_$__cuda_sm3x_div_rn_noftz_f32_slowpath - $__internal_1_$__cuda_sm20_dsqrt_rn_f64_mediumpath_v1)
$__internal_1_$__cuda_sm20_dsqrt_rn_f64_mediumpath_v1:
[----:B------:R-:W-:Y:S01]  /*4e10*/  ISETP.GE.U32.AND P0, PT, R4, -0x3400000, PT ;  /* 0xfcc000000400780c */ /* 0x000fe20003f06070 */
[----:B------:R-:W-:Y:S01]  /*4e20*/  BSSY.RECONVERGENT B2, `(.L_x_44) ;  /* 0x0000026000027945 */ /* 0x000fe20003800200 */
[----:B------:R-:W-:Y:S01]  /*4e30*/  IMAD.MOV.U32 R8, RZ, RZ, R10 ;  /* 0x000000ffff087224 */ /* 0x000fe200078e000a */
[----:B------:R-:W-:Y:S01]  /*4e40*/  MOV R4, R14 ;  /* 0x0000000e00047202 */ /* 0x000fe20000000f00 */
[----:B------:R-:W-:-:S09]  /*4e50*/  IMAD.MOV.U32 R5, RZ, RZ, R15 ;  /* 0x000000ffff057224 */ /* 0x000fd200078e000f */
[----:B------:R-:W-:Y:S05]  /*4e60*/  @!P0 BRA `(.L_x_45) ;  /* 0x0000000000208947 */ /* 0x000fea0003800000 */
[----:B------:R-:W-:-:S10]  /*4e70*/  DFMA.RM R4, R4, R8, R12 ;  /* 0x000000080404722b */ /* 0x000fd4000000400c */
[----:B------:R-:W-:-:S04]  /*4e80*/  IADD3 R8, P0, PT, R4, 0x1, RZ ;  /* 0x0000000104087810 */ /* 0x000fc80007f1e0ff */
[----:B------:R-:W-:-:S06]  /*4e90*/  IADD3.X R9, PT, PT, RZ, R5, RZ, P0, !PT ;  /* 0x00000005ff097210 */ /* 0x000fcc00007fe4ff */
[----:B------:R-:W-:-:S08]  /*4ea0*/  DFMA.RP R6, -R4, R8, R6 ;  /* 0x000000080406722b */ /* 0x000fd00000008106 */
[----:B------:R-:W-:-:S06]  /*4eb0*/  DSETP.GT.AND P0, PT, R6, RZ, PT ;  /* 0x000000ff0600722a */ /* 0x000fcc0003f04000 */
[----:B------:R-:W-:Y:S02]  /*4ec0*/  FSEL R4, R8, R4, P0 ;  /* 0x0000000408047208 */ /* 0x000fe40000000000 */
[----:B------:R-:W-:Y:S01]  /*4ed0*/  FSEL R5, R9, R5, P0 ;  /* 0x0000000509057208 */ /* 0x000fe20000000000 */
[----:B------:R-:W-:Y:S06]  /*4ee0*/  BRA `(.L_x_46) ;  /* 0x0000000000647947 */ /* 0x000fec0003800000 */
.L_x_45:
[----:B------:R-:W-:-:S14]  /*4ef0*/  DSETP.NE.AND P0, PT, R6, RZ, PT ;  /* 0x000000ff0600722a */ /* 0x000fdc0003f05000 */
[----:B------:R-:W-:Y:S05]  /*4f00*/  @!P0 BRA `(.L_x_47) ;  /* 0x0000000000588947 */ /* 0x000fea0003800000 */
[----:B------:R-:W-:-:S13]  /*4f10*/  ISETP.GE.AND P0, PT, R7, RZ, PT ;  /* 0x000000ff0700720c */ /* 0x000fda0003f06270 */
[----:B------:R-:W-:Y:S01]  /*4f20*/  @!P0 IMAD.MOV.U32 R4, RZ, RZ, 0x0 ;  /* 0x00000000ff048424 */ /* 0x000fe200078e00ff */
[----:B------:R-:W-:Y:S01]  /*4f30*/  @!P0 MOV R5, 0xfff80000 ;  /* 0xfff8000000058802 */ /* 0x000fe20000000f00 */
[----:B------:R-:W-:Y:S06]  /*4f40*/  @!P0 BRA `(.L_x_46) ;  /* 0x00000000004c8947 */ /* 0x000fec0003800000 */
[----:B------:R-:W-:-:S13]  /*4f50*/  ISETP.GT.AND P0, PT, R7, 0x7fefffff, PT ;  /* 0x7fefffff0700780c */ /* 0x000fda0003f04270 */
[----:B------:R-:W-:Y:S05]  /*4f60*/  @P0 BRA `(.L_x_47) ;  /* 0x0000000000400947 */ /* 0x000fea0003800000 */
[----:B------:R-:W-:Y:S01]  /*4f70*/  DMUL R4, R6, 8.11296384146066816958e+31 ;  /* 0x4690000006047828 */ /* 0x000fe20000000000 */
[----:B------:R-:W-:Y:S01]  /*4f80*/  MOV R10, 0x0 ;  /* 0x00000000000a7802 */ /* 0x000fe20000000f00 */
[----:B------:R-:W-:Y:S02]  /*4f90*/  IMAD.MOV.U32 R6, RZ, RZ, RZ ;  /* 0x000000ffff067224 */ /* 0x000fe400078e00ff */
[----:B------:R-:W-:Y:S02]  /*4fa0*/  IMAD.MOV.U32 R11, RZ, RZ, 0x3fd80000 ;  /* 0x3fd80000ff0b7424 */ /* 0x000fe400078e00ff */
[----:B------:R-:W0:Y:S02]  /*4fb0*/  MUFU.RSQ64H R7, R5 ;  /* 0x0000000500077308 */ /* 0x000e240000001c00 */
[----:B0-----:R-:W-:-:S08]  /*4fc0*/  DMUL R8, R6, R6 ;  /* 0x0000000606087228 */ /* 0x001fd00000000000 */
[----:B------:R-:W-:-:S08]  /*4fd0*/  DFMA R8, R4, -R8, 1 ;  /* 0x3ff000000408742b */ /* 0x000fd00000000808 */
[----:B------:R-:W-:Y:S02]  /*4fe0*/  DFMA R10, R8, R10, 0.5 ;  /* 0x3fe00000080a742b */ /* 0x000fe4000000000a */
[----:B------:R-:W-:-:S08]  /*4ff0*/  DMUL R8, R6, R8 ;  /* 0x0000000806087228 */ /* 0x000fd00000000000 */
[----:B------:R-:W-:-:S08]  /*5000*/  DFMA R8, R10, R8, R6 ;  /* 0x000000080a08722b */ /* 0x000fd00000000006 */
[----:B------:R-:W-:Y:S02]  /*5010*/  DMUL R6, R4, R8 ;  /* 0x0000000804067228 */ /* 0x000fe40000000000 */
[----:B------:R-:W-:-:S06]  /*5020*/  IADD3 R9, PT, PT, R9, -0x100000, RZ ;  /* 0xfff0000009097810 */ /* 0x000fcc0007ffe0ff */
[----:B------:R-:W-:-:S08]  /*5030*/  DFMA R10, R6, -R6, R4 ;  /* 0x80000006060a722b */ /* 0x000fd00000000004 */
[----:B------:R-:W-:-:S10]  /*5040*/  DFMA R4, R8, R10, R6 ;  /* 0x0000000a0804722b */ /* 0x000fd40000000006 */
[----:B------:R-:W-:Y:S01]  /*5050*/  VIADD R5, R5, 0xfcb00000 ;  /* 0xfcb0000005057836 */ /* 0x000fe20000000000 */
[----:B------:R-:W-:Y:S06]  /*5060*/  BRA `(.L_x_46) ;  /* 0x0000000000047947 */ /* 0x000fec0003800000 */
.L_x_47:
[----:B------:R-:W-:-:S11]  /*5070*/  DADD R4, R6, R6 ;  /* 0x0000000006047229 */ /* 0x000fd60000000006 */
.L_x_46:
[----:B------:R-:W-:Y:S05]  /*5080*/  BSYNC.RECONVERGENT B2 ;  /* 0x0000000000027941 */ /* 0x000fea0003800200 */
.L_x_44:
[----:B------:R-:W-:Y:S01]  /*5090*/  HFMA2 R3, -RZ, RZ, 0, 0 ;  /* 0x00000000ff037431 */ /* 0x000fe200000001ff */
[----:B------:R-:W-:Y:S01]  /*50a0*/  MOV R6, R4 ;  /* 0x0000000400067202 */ /* 0x000fe20000000f00 */
[----:B------:R-:W-:Y:S02]  /*50b0*/  IMAD.MOV.U32 R7, RZ, RZ, R5 ;  /* 0x000000ffff077224 */ /* 0x000fe400078e0005 */
[----:B------:R-:W-:Y:S05]  /*50c0*/  RET.REL.NODEC R2 `(_Z19computeImageSummaryPfPiS0_S_S0_S_S0_S0_S0_iiiiS_S_ff) ;  /* 0xffffffac02cc7950 */ /* 0x000fea0003c3ffff */
        .weak           $__internal_2_$__cuda_sm3x_div_rn_noftz_f32_slowpath
        .type           $__internal_2_$__cuda_sm3x_div_rn_noftz_f32_slowpath,@function
        .size           $__internal_2_$__cuda_sm3x_div_rn_noftz_f32_slowpath,(.L_x_66 - $__internal_2_$__cuda_sm3x_div_rn_noftz_f32_slowpath)
$__internal_2_$__cuda_sm3x_div_rn_noftz_f32_slowpath:
[--C-:B------:R-:W-:Y:S01]  /*50d0*/  SHF.R.U32.HI R7, RZ, 0x17, R11.reuse ;  /* 0x00000017ff077819 */ /* 0x100fe2000001160b */
[----:B------:R-:W-:Y:S01]  /*50e0*/  BSSY.RECONVERGENT B1, `(.L_x_48) ;  /* 0x0000064000017945 */ /* 0x000fe20003800200 */
[----:B------:R-:W-:Y:S02]  /*50f0*/  SHF.R.U32.HI R5, RZ, 0x17, R6 ;  /* 0x00000017ff057819 */ /* 0x000fe40000011606 */
[----:B------:R-:W-:Y:S01]  /*5100*/  LOP3.LUT R16, R7, 0xff, RZ, 0xc0, !PT ;  /* 0x000000ff07107812 */ /* 0x000fe200078ec0ff */
[----:B------:R-:W-:Y:S01]  /*5110*/  IMAD.MOV.U32 R7, RZ, RZ, R11 ;  /* 0x000000ffff077224 */ /* 0x000fe200078e000b */
[----:B------:R-:W-:-:S03]  /*5120*/  LOP3.LUT R13, R5, 0xff, RZ, 0xc0, !PT ;  /* 0x000000ff050d7812 */ /* 0x000fc600078ec0ff */
[----:B------:R-:W-:Y:S01]  /*5130*/  VIADD R12, R16, 0xffffffff ;  /* 0xffffffff100c7836 */ /* 0x000fe20000000000 */
[----:B------:R-:W-:-:S04]  /*5140*/  IADD3 R10, PT, PT, R13, -0x1, RZ ;  /* 0xffffffff0d0a7810 */ /* 0x000fc80007ffe0ff */
[----:B------:R-:W-:-:S04]  /*5150*/  ISETP.GT.U32.AND P0, PT, R12, 0xfd, PT ;  /* 0x000000fd0c00780c */ /* 0x000fc80003f04070 */
[----:B------:R-:W-:-:S13]  /*5160*/  ISETP.GT.U32.OR P0, PT, R10, 0xfd, P0 ;  /* 0x000000fd0a00780c */ /* 0x000fda0000704470 */
[----:B------:R-:W-:Y:S01]  /*5170*/  @!P0 MOV R9, RZ ;  /* 0x000000ff00098202 */ /* 0x000fe20000000f00 */
[----:B------:R-:W-:Y:S06]  /*5180*/  @!P0 BRA `(.L_x_49) ;  /* 0x0000000000608947 */ /* 0x000fec0003800000 */
[----:B------:R-:W-:Y:S01]  /*5190*/  FSETP.GTU.FTZ.AND P0, PT, |R6|, +INF , PT ;  /* 0x7f8000000600780b */ /* 0x000fe20003f1c200 */
[----:B------:R-:W-:Y:S01]  /*51a0*/  IMAD.MOV.U32 R5, RZ, RZ, R11 ;  /* 0x000000ffff057224 */ /* 0x000fe200078e000b */
[----:B------:R-:W-:-:S04]  /*51b0*/  FSETP.GTU.FTZ.AND P1, PT, |R11|, +INF , PT ;  /* 0x7f8000000b00780b */ /* 0x000fc80003f3c200 */
[----:B------:R-:W-:-:S13]  /*51c0*/  PLOP3.LUT P0, PT, P0, P1, PT, 0xf8, 0x8f ;  /* 0x00000000008f781c */ /* 0x000fda0000703f70 */
[----:B------:R-:W-:Y:S05]  /*51d0*/  @P0 BRA `(.L_x_50) ;  /* 0x00000004004c0947 */ /* 0x000fea0003800000 */
[----:B------:R-:W-:-:S13]  /*51e0*/  LOP3.LUT P0, RZ, R7, 0x7fffffff, R6, 0xc8, !PT ;  /* 0x7fffffff07ff7812 */ /* 0x000fda000780c806 */
[----:B------:R-:W-:Y:S05]  /*51f0*/  @!P0 BRA `(.L_x_51) ;  /* 0x00000004003c8947 */ /* 0x000fea0003800000 */
[C---:B------:R-:W-:Y:S02]  /*5200*/  FSETP.NEU.FTZ.AND P0, PT, |R6|.reuse, +INF , PT ;  /* 0x7f8000000600780b */ /* 0x040fe40003f1d200 */
[----:B------:R-:W-:Y:S02]  /*5210*/  FSETP.NEU.FTZ.AND P2, PT, |R5|, +INF , PT ;  /* 0x7f8000000500780b */ /* 0x000fe40003f5d200 */
[----:B------:R-:W-:-:S11]  /*5220*/  FSETP.NEU.FTZ.AND P1, PT, |R6|, +INF , PT ;  /* 0x7f8000000600780b */ /* 0x000fd60003f3d200 */
[----:B------:R-:W-:Y:S05]  /*5230*/  @!P2 BRA !P0, `(.L_x_51) ;  /* 0x00000004002ca947 */ /* 0x000fea0004000000 */
[----:B------:R-:W-:-:S04]  /*5240*/  LOP3.LUT P0, RZ, R6, 0x7fffffff, RZ, 0xc0, !PT ;  /* 0x7fffffff06ff7812 */ /* 0x000fc8000780c0ff */
[----:B------:R-:W-:-:S13]  /*5250*/  PLOP3.LUT P0, PT, P2, P0, PT, 0x2f, 0xf2 ;  /* 0x0000000000f2781c */ /* 0x000fda0001700577 */
[----:B------:R-:W-:Y:S05]  /*5260*/  @P0 BRA `(.L_x_52) ;  /* 0x0000000400180947 */ /* 0x000fea0003800000 */
[----:B------:R-:W-:-:S04]  /*5270*/  LOP3.LUT P0, RZ, R7, 0x7fffffff, RZ, 0xc0, !PT ;  /* 0x7fffffff07ff7812 */ /* 0x000fc8000780c0ff */
[----:B------:R-:W-:-:S13]  /*5280*/  PLOP3.LUT P0, PT, P1, P0, PT, 0x2f, 0xf2 ;  /* 0x0000000000f2781c */ /* 0x000fda0000f00577 */
[----:B------:R-:W-:Y:S05]  /*5290*/  @P0 BRA `(.L_x_53) ;  /* 0x0000000400000947 */ /* 0x000fea0003800000 */
[----:B------:R-:W-:Y:S02]  /*52a0*/  ISETP.GE.AND P0, PT, R10, RZ, PT ;  /* 0x000000ff0a00720c */ /* 0x000fe40003f06270 */
[----:B------:R-:W-:-:S11]  /*52b0*/  ISETP.GE.AND P1, PT, R12, RZ, PT ;  /* 0x000000ff0c00720c */ /* 0x000fd60003f26270 */
[----:B------:R-:W-:Y:S01]  /*52c0*/  @P0 MOV R9, RZ ;  /* 0x000000ff00090202 */ /* 0x000fe20000000f00 */
[----:B------:R-:W-:Y:S02]  /*52d0*/  @!P0 IMAD.MOV.U32 R9, RZ, RZ, -0x40 ;  /* 0xffffffc0ff098424 */ /* 0x000fe400078e00ff */
[----:B------:R-:W-:Y:S01]  /*52e0*/  @!P0 FFMA R6, R6, 1.84467440737095516160e+19, RZ ;  /* 0x5f80000006068823 */ /* 0x000fe200000000ff */
[----:B------:R-:W-:Y:S02]  /*52f0*/  @!P1 FFMA R7, R5, 1.84467440737095516160e+19, RZ ;  /* 0x5f80000005079823 */ /* 0x000fe400000000ff */
[----:B------:R-:W-:-:S07]  /*5300*/  @!P1 IADD3 R9, PT, PT, R9, 0x40, RZ ;  /* 0x0000004009099810 */ /* 0x000fce0007ffe0ff */
.L_x_49:
[----:B------:R-:W-:Y:S01]  /*5310*/  LEA R10, R16, 0xc0800000, 0x17 ;  /* 0xc0800000100a7811 */ /* 0x000fe200078eb8ff */
[----:B------:R-:W-:Y:S04]  /*5320*/  BSSY.RECONVERGENT B2, `(.L_x_54) ;  /* 0x0000036000027945 */ /* 0x000fe80003800200 */
[----:B------:R-:W-:Y:S01]  /*5330*/  IMAD.IADD R10, R7, 0x1, -R10 ;  /* 0x00000001070a7824 */ /* 0x000fe200078e0a0a */
[----:B------:R-:W-:-:S03]  /*5340*/  IADD3 R7, PT, PT, R13, -0x7f, RZ ;  /* 0xffffff810d077810 */ /* 0x000fc60007ffe0ff */
[----:B------:R-:W0:Y:S01]  /*5350*/  MUFU.RCP R11, R10 ;  /* 0x0000000a000b7308 */ /* 0x000e220000001000 */
[----:B------:R-:W-:Y:S01]  /*5360*/  FADD.FTZ R12, -R10, -RZ ;  /* 0x800000ff0a0c7221 */ /* 0x000fe20000010100 */
[----:B------:R-:W-:-:S03]  /*5370*/  IMAD R5, R7, -0x800000, R6 ;  /* 0xff80000007057824 */ /* 0x000fc600078e0206 */
[----:B0-----:R-:W-:-:S04]  /*5380*/  FFMA R14, R11, R12, 1 ;  /* 0x3f8000000b0e7423 */ /* 0x001fc8000000000c */
[----:B------:R-:W-:-:S04]  /*5390*/  FFMA R13, R11, R14, R11 ;  /* 0x0000000e0b0d7223 */ /* 0x000fc8000000000b */
[----:B------:R-:W-:-:S04]  /*53a0*/  FFMA R6, R5, R13, RZ ;  /* 0x0000000d05067223 */ /* 0x000fc800000000ff */
[----:B------:R-:W-:-:S04]  /*53b0*/  FFMA R11, R12, R6, R5 ;  /* 0x000000060c0b7223 */ /* 0x000fc80000000005 */
[----:B------:R-:W-:Y:S01]  /*53c0*/  FFMA R14, R13, R11, R6 ;  /* 0x0000000b0d0e7223 */ /* 0x000fe20000000006 */
[----:B------:R-:W-:-:S03]  /*53d0*/  IADD3 R6, PT, PT, R7, 0x7f, -R16 ;  /* 0x0000007f07067810 */ /* 0x000fc60007ffe810 */
[----:B------:R-:W-:Y:S02]  /*53e0*/  FFMA R15, R12, R14, R5 ;  /* 0x0000000e0c0f7223 */ /* 0x000fe40000000005 */
[----:B------:R-:W-:Y:S02]  /*53f0*/  IMAD.IADD R6, R6, 0x1, R9 ;  /* 0x0000000106067824 */ /* 0x000fe400078e0209 */
[----:B------:R-:W-:-:S05]  /*5400*/  FFMA R11, R13, R15, R14 ;  /* 0x0000000f0d0b7223 */ /* 0x000fca000000000e */
[----:B------:R-:W-:-:S04]  /*5410*/  SHF.R.U32.HI R5, RZ, 0x17, R11 ;  /* 0x00000017ff057819 */ /* 0x000fc8000001160b */
[----:B------:R-:W-:-:S04]  /*5420*/  LOP3.LUT R5, R5, 0xff, RZ, 0xc0, !PT ;  /* 0x000000ff05057812 */ /* 0x000fc800078ec0ff */
[----:B------:R-:W-:-:S05]  /*5430*/  IADD3 R9, PT, PT, R5, R6, RZ ;  /* 0x0000000605097210 */ /* 0x000fca0007ffe0ff */
[----:B------:R-:W-:-:S05]  /*5440*/  VIADD R5, R9, 0xffffffff ;  /* 0xffffffff09057836 */ /* 0x000fca0000000000 */
[----:B------:R-:W-:-:S13]  /*5450*/  ISETP.GE.U32.AND P0, PT, R5, 0xfe, PT ;  /* 0x000000fe0500780c */ /* 0x000fda0003f06070 */
[----:B------:R-:W-:Y:S05]  /*5460*/  @!P0 BRA `(.L_x_55) ;  /* 0x0000000000808947 */ /* 0x000fea0003800000 */
[----:B------:R-:W-:-:S13]  /*5470*/  ISETP.GT.AND P0, PT, R9, 0xfe, PT ;  /* 0x000000fe0900780c */ /* 0x000fda0003f04270 */
[----:B------:R-:W-:Y:S05]  /*5480*/  @P0 BRA `(.L_x_56) ;  /* 0x00000000006c0947 */ /* 0x000fea0003800000 */
[----:B------:R-:W-:-:S13]  /*5490*/  ISETP.GE.AND P0, PT, R9, 0x1, PT ;  /* 0x000000010900780c */ /* 0x000fda0003f06270 */
[----:B------:R-:W-:Y:S05]  /*54a0*/  @P0 BRA `(.L_x_57) ;  /* 0x0000000000740947 */ /* 0x000fea0003800000 */
[----:B------:R-:W-:Y:S02]  /*54b0*/  ISETP.GE.AND P0, PT, R9, -0x18, PT ;  /* 0xffffffe80900780c */ /* 0x000fe40003f06270 */
[----:B------:R-:W-:-:S11]  /*54c0*/  LOP3.LUT R11, R11, 0x80000000, RZ, 0xc0, !PT ;  /* 0x800000000b0b7812 */ /* 0x000fd600078ec0ff */
[----:B------:R-:W-:Y:S05]  /*54d0*/  @!P0 BRA `(.L_x_57) ;  /* 0x0000000000688947 */ /* 0x000fea0003800000 */
[-CC-:B------:R-:W-:Y:S01]  /*54e0*/  FFMA.RZ R5, R13, R15.reuse, R14.reuse ;  /* 0x0000000f0d057223 */ /* 0x180fe2000000c00e */
[----:B------:R-:W-:Y:S01]  /*54f0*/  IADD3 R10, PT, PT, R9, 0x20, RZ ;  /* 0x00000020090a7810 */ /* 0x000fe20007ffe0ff */
[-CC-:B------:R-:W-:Y:S01]  /*5500*/  FFMA.RM R6, R13, R15.reuse, R14.reuse ;  /* 0x0000000f0d067223 */ /* 0x180fe2000000400e */
[----:B------:R-:W-:Y:S02]  /*5510*/  ISETP.NE.AND P2, PT, R9, RZ, PT ;  /* 0x000000ff0900720c */ /* 0x000fe40003f45270 */
[----:B------:R-:W-:Y:S01]  /*5520*/  LOP3.LUT R7, R5, 0x7fffff, RZ, 0xc0, !PT ;  /* 0x007fffff05077812 */ /* 0x000fe200078ec0ff */
[----:B------:R-:W-:Y:S01]  /*5530*/  FFMA.RP R5, R13, R15, R14 ;  /* 0x0000000f0d057223 */ /* 0x000fe2000000800e */
[----:B------:R-:W-:Y:S01]  /*5540*/  ISETP.NE.AND P1, PT, R9, RZ, PT ;  /* 0x000000ff0900720c */ /* 0x000fe20003f25270 */
[----:B------:R-:W-:Y:S01]  /*5550*/  IMAD.MOV R9, RZ, RZ, -R9 ;  /* 0x000000ffff097224 */ /* 0x000fe200078e0a09 */
[----:B------:R-:W-:Y:S02]  /*5560*/  LOP3.LUT R7, R7, 0x800000, RZ, 0xfc, !PT ;  /* 0x0080000007077812 */ /* 0x000fe400078efcff */
[----:B------:R-:W-:-:S02]  /*5570*/  FSETP.NEU.FTZ.AND P0, PT, R5, R6, PT ;  /* 0x000000060500720b */ /* 0x000fc40003f1d000 */
[----:B------:R-:W-:Y:S02]  /*5580*/  SHF.L.U32 R10, R7, R10, RZ ;  /* 0x0000000a070a7219 */ /* 0x000fe400000006ff */
[----:B------:R-:W-:Y:S02]  /*5590*/  SEL R6, R9, RZ, P2 ;  /* 0x000000ff09067207 */ /* 0x000fe40001000000 */
[----:B------:R-:W-:Y:S02]  /*55a0*/  ISETP.NE.AND P1, PT, R10, RZ, P1 ;  /* 0x000000ff0a00720c */ /* 0x000fe40000f25270 */
[----:B------:R-:W-:Y:S02]  /*55b0*/  SHF.R.U32.HI R6, RZ, R6, R7 ;  /* 0x00000006ff067219 */ /* 0x000fe40000011607 */
[----:B------:R-:W-:Y:S02]  /*55c0*/  PLOP3.LUT P0, PT, P0, P1, PT, 0xf8, 0x8f ;  /* 0x00000000008f781c */ /* 0x000fe40000703f70 */
[----:B------:R-:W-:-:S02]  /*55d0*/  SHF.R.U32.HI R10, RZ, 0x1, R6 ;  /* 0x00000001ff0a7819 */ /* 0x000fc40000011606 */
[----:B------:R-:W-:-:S04]  /*55e0*/  SEL R5, RZ, 0x1, !P0 ;  /* 0x00000001ff057807 */ /* 0x000fc80004000000 */
[----:B------:R-:W-:-:S04]  /*55f0*/  LOP3.LUT R5, R5, 0x1, R10, 0xf8, !PT ;  /* 0x0000000105057812 */ /* 0x000fc800078ef80a */
[----:B------:R-:W-:-:S04]  /*5600*/  LOP3.LUT R5, R5, R6, RZ, 0xc0, !PT ;  /* 0x0000000605057212 */ /* 0x000fc800078ec0ff */
[----:B------:R-:W-:-:S04]  /*5610*/  IADD3 R10, PT, PT, R10, R5, RZ ;  /* 0x000000050a0a7210 */ /* 0x000fc80007ffe0ff */
[----:B------:R-:W-:Y:S01]  /*5620*/  LOP3.LUT R11, R10, R11, RZ, 0xfc, !PT ;  /* 0x0000000b0a0b7212 */ /* 0x000fe200078efcff */
[----:B------:R-:W-:Y:S06]  /*5630*/  BRA `(.L_x_57) ;  /* 0x0000000000107947 */ /* 0x000fec0003800000 */
.L_x_56:
[----:B------:R-:W-:-:S04]  /*5640*/  LOP3.LUT R11, R11, 0x80000000, RZ, 0xc0, !PT ;  /* 0x800000000b0b7812 */ /* 0x000fc800078ec0ff */
[----:B------:R-:W-:Y:S01]  /*5650*/  LOP3.LUT R11, R11, 0x7f800000, RZ, 0xfc, !PT ;  /* 0x7f8000000b0b7812 */ /* 0x000fe200078efcff */
[----:B------:R-:W-:Y:S06]  /*5660*/  BRA `(.L_x_57) ;  /* 0x0000000000047947 */ /* 0x000fec0003800000 */
.L_x_55:
[----:B------:R-:W-:-:S07]  /*5670*/  IMAD R11, R6, 0x800000, R11 ;  /* 0x00800000060b7824 */ /* 0x000fce00078e020b */
.L_x_57:
[----:B------:R-:W-:Y:S05]  /*5680*/  BSYNC.RECONVERGENT B2 ;  /* 0x0000000000027941 */ /* 0x000fea0003800200 */
.L_x_54:
[----:B------:R-:W-:Y:S05]  /*5690*/  BRA `(.L_x_58) ;  /* 0x0000000000207947 */ /* 0x000fea0003800000 */
.L_x_53:
[----:B------:R-:W-:-:S04]  /*56a0*/  LOP3.LUT R6, R7, 0x80000000, R6, 0x48, !PT ;  /* 0x8000000007067812 */ /* 0x000fc800078e4806 */
[----:B------:R-:W-:Y:S01]  /*56b0*/  LOP3.LUT R11, R6, 0x7f800000, RZ, 0xfc, !PT ;  /* 0x7f800000060b7812 */ /* 0x000fe200078efcff */
[----:B------:R-:W-:Y:S06]  /*56c0*/  BRA `(.L_x_58) ;  /* 0x0000000000147947 */ /* 0x000fec0003800000 */
.L_x_52:
[----:B------:R-:W-:Y:S01]  /*56d0*/  LOP3.LUT R11, R7, 0x80000000, R6, 0x48, !PT ;  /* 0x80000000070b7812 */ /* 0x000fe200078e4806 */
[----:B------:R-:W-:Y:S06]  /*56e0*/  BRA `(.L_x_58) ;  /* 0x00000000000c7947 */ /* 0x000fec0003800000 */
.L_x_51:
[----:B------:R-:W0:Y:S01]  /*56f0*/  MUFU.RSQ R11, -QNAN ;  /* 0xffc00000000b7908 */ /* 0x000e220000001400 */
[----:B------:R-:W-:Y:S05]  /*5700*/  BRA `(.L_x_58) ;  /* 0x0000000000047947 */ /* 0x000fea0003800000 */
.L_x_50:
[----:B------:R-:W-:-:S07]  /*5710*/  FADD.FTZ R11, R6, R5 ;  /* 0x00000005060b7221 */ /* 0x000fce0000010000 */
.L_x_58:
[----:B------:R-:W-:Y:S05]  /*5720*/  BSYNC.RECONVERGENT B1 ;  /* 0x0000000000017941 */ /* 0x000fea0003800200 */
.L_x_48:
[----:B------:R-:W-:-:S04]  /*5730*/  HFMA2 R9, -RZ, RZ, 0, 0 ;  /* 0x00000000ff097431 */ /* 0x000fc800000001ff */
[----:B0-----:R-:W-:Y:S05]  /*5740*/  RET.REL.NODEC R8 `(_Z19computeImageSummaryPfPiS0_S_S0_S_S0_S0_S0_iiiiS_S_ff) ;  /* 0xffffffa8082c7950 */ /* 0x001fea0003c3ffff */
.L_x_59:
[----:B------:R-:W-:-:S00]  /*5750*/  BRA `(.L_x_59) ;  /* 0xfffffffc00fc7947 */ /* 0x000fc0000383ffff */
[----:B------:R-:W-:-:S00]  /*5760*/  NOP ;  /* 0x0000000000007918 */ /* 0x000fc00000000000 */
        /* <DEDUP_REMOVED lines=9> */
.L_x_66:


//--------------------- .nv.shared.reserved.0     --------------------------
	.section	.nv.shared.reserved.0,"aw",@nobits
	.weak		__nv_reservedSMEM_offset_0_alias
	.size		__nv_reservedSMEM_offset_0_alias, 0, 64
	.other		__nv_reservedSMEM_offset_0_alias,@"STO_CUDA_RESERVED_SHARED STV_DEFAULT"
__nv_reservedSMEM_offset_0_alias:
	.zero		0
	.zero		64


//--------------------- .nv.constant0._Z19computeImageSummaryPfPiS0_S_S0_S_S0_S0_S0_iiiiS_S_ff --------------------------
	.section	.nv.constant0._Z19computeImageSummaryPfPiS0_S_S0_S_S0_S0_S0_iiiiS_S_ff,"a",@progbits
	.sectionflags	@""
	.align	4
.nv.constant0._Z19computeImageSummaryPfPiS0_S_S0_S_S0_S0_S0_iiiiS_S_ff:
	.zero		1008


//--------------------- SYMBOLS --------------------------

	.type		.nv.reservedSmem.offset0,@object
	.size		.nv.reservedSmem.offset0,0x4
